//
// Generated by NVIDIA NVVM Compiler
//
// Compiler Build ID: CL-36424714
// Cuda compilation tools, release 13.0, V13.0.88
// Based on NVVM 20.0.0
//

.version 9.0
.target sm_100
.address_size 64

	// .globl	_Z11perm_kernelPiS_ii
.extern .func  (.param .b32 func_retval0) vprintf
(
	.param .b64 vprintf_param_0,
	.param .b64 vprintf_param_1
)
;
.extern .func  (.param .b64 func_retval0) malloc
(
	.param .b64 malloc_param_0
)
;
.extern .func free
(
	.param .b64 free_param_0
)
;
// _ZZ11perm_kernelPiS_iiE11cost_matrix has been demoted
.global .align 1 .b8 $str[8] = {37, 50, 100, 47, 37, 50, 100};
.global .align 1 .b8 $str$1[4] = {32, 37, 100};
.global .align 1 .b8 $str$2[2] = {10};
.global .align 1 .b8 $str$3[10] = {76, 105, 115, 116, 32, 102, 117, 108, 108};
.global .align 1 .b8 $str$4[18] = {73, 110, 118, 97, 108, 105, 100, 32, 105, 110, 100, 101, 120, 32, 37, 100, 10};

.visible .entry _Z11perm_kernelPiS_ii(
	.param .u64 .ptr .align 1 _Z11perm_kernelPiS_ii_param_0,
	.param .u64 .ptr .align 1 _Z11perm_kernelPiS_ii_param_1,
	.param .u32 _Z11perm_kernelPiS_ii_param_2,
	.param .u32 _Z11perm_kernelPiS_ii_param_3
)
{
	.local .align 8 .b8 	__local_depot0[24];
	.reg .b64 	%SP;
	.reg .b64 	%SPL;
	.reg .pred 	%p<85>;
	.reg .b32 	%r<507>;
	.reg .b64 	%rd<300>;
	// demoted variable
	.shared .align 4 .b8 _ZZ11perm_kernelPiS_iiE11cost_matrix[576];
	mov.u64 	%SPL, __local_depot0;
	cvta.local.u64 	%SP, %SPL;
	ld.param.u64 	%rd54, [_Z11perm_kernelPiS_ii_param_0];
	ld.param.u32 	%r127, [_Z11perm_kernelPiS_ii_param_2];
	cvta.to.global.u64 	%rd1, %rd54;
	mov.u32 	%r129, %ctaid.x;
	mov.u32 	%r130, %ctaid.y;
	mov.u32 	%r131, %ntid.x;
	mov.u32 	%r132, %ctaid.z;
	mov.u32 	%r133, %ntid.y;
	mad.lo.s32 	%r134, %r133, %r132, %r130;
	mad.lo.s32 	%r135, %r134, %r131, %r129;
	mov.u32 	%r136, %ntid.z;
	mov.u32 	%r137, %tid.x;
	mov.u32 	%r138, %tid.y;
	mov.u32 	%r139, %tid.z;
	mad.lo.s32 	%r140, %r135, %r136, %r139;
	mad.lo.s32 	%r141, %r140, %r133, %r138;
	mad.lo.s32 	%r1, %r141, %r131, %r137;
	setp.eq.s32 	%p1, %r127, 0;
	@%p1 bra 	$L__BB0_6;
	mul.lo.s32 	%r143, %r127, %r127;
	max.u32 	%r2, %r143, 1;
	setp.lt.u32 	%p2, %r143, 4;
	mov.b32 	%r455, 0;
	@%p2 bra 	$L__BB0_4;
	and.b32  	%r455, %r2, -4;
	neg.s32 	%r454, %r455;
	mov.u32 	%r146, _ZZ11perm_kernelPiS_iiE11cost_matrix;
	add.s32 	%r453, %r146, 8;
	add.s64 	%rd284, %rd1, 8;
$L__BB0_3:
	ld.global.u32 	%r147, [%rd284+-8];
	st.shared.u32 	[%r453+-8], %r147;
	ld.global.u32 	%r148, [%rd284+-4];
	st.shared.u32 	[%r453+-4], %r148;
	ld.global.u32 	%r149, [%rd284];
	st.shared.u32 	[%r453], %r149;
	ld.global.u32 	%r150, [%rd284+4];
	st.shared.u32 	[%r453+4], %r150;
	add.s32 	%r454, %r454, 4;
	add.s64 	%rd284, %rd284, 16;
	add.s32 	%r453, %r453, 16;
	setp.ne.s32 	%p3, %r454, 0;
	@%p3 bra 	$L__BB0_3;
$L__BB0_4:
	and.b32  	%r151, %r2, 1;
	setp.eq.b32 	%p4, %r151, 1;
	not.pred 	%p5, %p4;
	@%p5 bra 	$L__BB0_6;
	mul.wide.u32 	%rd55, %r455, 4;
	add.s64 	%rd56, %rd1, %rd55;
	ld.global.u32 	%r152, [%rd56];
	shl.b32 	%r153, %r455, 2;
	mov.u32 	%r154, _ZZ11perm_kernelPiS_iiE11cost_matrix;
	add.s32 	%r155, %r154, %r153;
	st.shared.u32 	[%r155], %r152;
$L__BB0_6:
	bar.sync 	0;
	setp.lt.s32 	%p6, %r127, 1;
	mov.b64 	%rd289, 0;
	@%p6 bra 	$L__BB0_13;
	add.s32 	%r157, %r127, -1;
	and.b32  	%r10, %r127, 3;
	setp.lt.u32 	%p7, %r157, 3;
	mov.b64 	%rd289, 1;
	mov.b32 	%r457, 1;
	@%p7 bra 	$L__BB0_10;
	and.b32  	%r11, %r127, 2147483644;
	mov.b64 	%rd289, 1;
	mov.b32 	%r457, 1;
$L__BB0_9:
	cvt.u64.u32 	%rd61, %r457;
	mul.lo.s64 	%rd62, %rd289, %rd61;
	add.s32 	%r159, %r457, 1;
	cvt.u64.u32 	%rd63, %r159;
	mul.lo.s64 	%rd64, %rd62, %rd63;
	add.s32 	%r160, %r457, 2;
	cvt.u64.u32 	%rd65, %r160;
	mul.lo.s64 	%rd66, %rd64, %rd65;
	add.s32 	%r161, %r457, 3;
	cvt.u64.u32 	%rd67, %r161;
	mul.lo.s64 	%rd289, %rd66, %rd67;
	add.s32 	%r457, %r457, 4;
	setp.ne.s32 	%p8, %r161, %r11;
	@%p8 bra 	$L__BB0_9;
$L__BB0_10:
	setp.eq.s32 	%p9, %r10, 0;
	@%p9 bra 	$L__BB0_13;
	mov.b32 	%r459, 0;
$L__BB0_12:
	.pragma "nounroll";
	cvt.u64.u32 	%rd68, %r457;
	mul.lo.s64 	%rd289, %rd289, %rd68;
	add.s32 	%r457, %r457, 1;
	add.s32 	%r459, %r459, 1;
	setp.ne.s32 	%p10, %r459, %r10;
	@%p10 bra 	$L__BB0_12;
$L__BB0_13:
	ld.param.u32 	%r452, [_Z11perm_kernelPiS_ii_param_3];
	cvt.s64.s32 	%rd12, %r452;
	or.b64  	%rd69, %rd289, %rd12;
	and.b64  	%rd70, %rd69, -4294967296;
	setp.ne.s64 	%p11, %rd70, 0;
	@%p11 bra 	$L__BB0_15;
	cvt.u32.u64 	%r163, %rd12;
	cvt.u32.u64 	%r164, %rd289;
	div.u32 	%r165, %r164, %r163;
	cvt.u64.u32 	%rd290, %r165;
	bra.uni 	$L__BB0_16;
$L__BB0_15:
	div.u64 	%rd290, %rd289, %rd12;
$L__BB0_16:
	{ // callseq 0, 0
	.param .b64 param0;
	st.param.b64 	[param0], 16;
	.param .b64 retval0;
	call.uni (retval0), 
	malloc, 
	(
	param0
	);
	ld.param.b64 	%rd71, [retval0];
	} // callseq 0
	mul.wide.s32 	%rd17, %r127, 4;
	{ // callseq 1, 0
	.param .b64 param0;
	st.param.b64 	[param0], %rd17;
	.param .b64 retval0;
	call.uni (retval0), 
	malloc, 
	(
	param0
	);
	ld.param.b64 	%rd72, [retval0];
	} // callseq 1
	st.u64 	[%rd71], %rd72;
	mov.b32 	%r20, 0;
	st.v2.u32 	[%rd71+8], {%r127, %r20};
	setp.lt.s32 	%p12, %r127, 1;
	@%p12 bra 	$L__BB0_24;
	mov.b32 	%r460, 0;
	mov.u64 	%rd74, $str$3;
	add.u64 	%rd76, %SP, 0;
	mov.u64 	%rd78, $str;
$L__BB0_18:
	ld.v2.u32 	{%r167, %r462}, [%rd71+8];
	setp.lt.s32 	%p13, %r462, %r167;
	@%p13 bra 	$L__BB0_23;
	cvta.global.u64 	%rd75, %rd74;
	{ // callseq 2, 0
	.param .b64 param0;
	st.param.b64 	[param0], %rd75;
	.param .b64 param1;
	st.param.b64 	[param1], 0;
	.param .b32 retval0;
	call.uni (retval0), 
	vprintf, 
	(
	param0, 
	param1
	);
	ld.param.b32 	%r168, [retval0];
	} // callseq 2
	ld.v2.u32 	{%r170, %r171}, [%rd71+8];
	cvta.to.local.u64 	%rd77, %rd76;
	st.local.v2.u32 	[%rd77], {%r171, %r170};
	cvta.global.u64 	%rd79, %rd78;
	{ // callseq 3, 0
	.param .b64 param0;
	st.param.b64 	[param0], %rd79;
	.param .b64 param1;
	st.param.b64 	[param1], %rd76;
	.param .b32 retval0;
	call.uni (retval0), 
	vprintf, 
	(
	param0, 
	param1
	);
	ld.param.b32 	%r172, [retval0];
	} // callseq 3
	ld.u32 	%r174, [%rd71+12];
	setp.lt.s32 	%p14, %r174, 1;
	@%p14 bra 	$L__BB0_22;
	mov.b32 	%r461, 0;
$L__BB0_21:
	ld.u64 	%rd80, [%rd71];
	mul.wide.u32 	%rd81, %r461, 4;
	add.s64 	%rd82, %rd80, %rd81;
	ld.u32 	%r176, [%rd82];
	cvta.to.local.u64 	%rd84, %rd76;
	st.local.u32 	[%rd84], %r176;
	mov.u64 	%rd85, $str$1;
	cvta.global.u64 	%rd86, %rd85;
	{ // callseq 4, 0
	.param .b64 param0;
	st.param.b64 	[param0], %rd86;
	.param .b64 param1;
	st.param.b64 	[param1], %rd76;
	.param .b32 retval0;
	call.uni (retval0), 
	vprintf, 
	(
	param0, 
	param1
	);
	ld.param.b32 	%r177, [retval0];
	} // callseq 4
	add.s32 	%r461, %r461, 1;
	ld.u32 	%r179, [%rd71+12];
	setp.lt.s32 	%p15, %r461, %r179;
	@%p15 bra 	$L__BB0_21;
$L__BB0_22:
	mov.u64 	%rd87, $str$2;
	cvta.global.u64 	%rd88, %rd87;
	{ // callseq 5, 0
	.param .b64 param0;
	st.param.b64 	[param0], %rd88;
	.param .b64 param1;
	st.param.b64 	[param1], 0;
	.param .b32 retval0;
	call.uni (retval0), 
	vprintf, 
	(
	param0, 
	param1
	);
	ld.param.b32 	%r180, [retval0];
	} // callseq 5
	ld.u32 	%r462, [%rd71+12];
$L__BB0_23:
	ld.u64 	%rd89, [%rd71];
	add.s32 	%r182, %r462, 1;
	st.u32 	[%rd71+12], %r182;
	mul.wide.s32 	%rd90, %r462, 4;
	add.s64 	%rd91, %rd89, %rd90;
	st.u32 	[%rd91], %r460;
	add.s32 	%r460, %r460, 1;
	setp.ne.s32 	%p16, %r460, %r127;
	@%p16 bra 	$L__BB0_18;
$L__BB0_24:
	{ // callseq 6, 0
	.param .b64 param0;
	st.param.b64 	[param0], 16;
	.param .b64 retval0;
	call.uni (retval0), 
	malloc, 
	(
	param0
	);
	ld.param.b64 	%rd92, [retval0];
	} // callseq 6
	{ // callseq 7, 0
	.param .b64 param0;
	st.param.b64 	[param0], %rd17;
	.param .b64 retval0;
	call.uni (retval0), 
	malloc, 
	(
	param0
	);
	ld.param.b64 	%rd93, [retval0];
	} // callseq 7
	st.u64 	[%rd92], %rd93;
	mov.b32 	%r183, 0;
	st.v2.u32 	[%rd92+8], {%r127, %r183};
	setp.gt.s32 	%p17, %r127, 1;
	@%p17 bra 	$L__BB0_26;
	ld.u32 	%r475, [%rd71+12];
	bra.uni 	$L__BB0_55;
$L__BB0_26:
	add.s32 	%r29, %r127, -2;
	cvt.u32.u64 	%r186, %rd290;
	mul.lo.s32 	%r187, %r1, %r186;
	cvt.s64.s32 	%rd291, %r187;
	mov.b32 	%r463, 1;
	mov.b32 	%r464, 0;
$L__BB0_27:
	mov.u32 	%r31, %r463;
	not.b32 	%r189, %r464;
	add.s32 	%r32, %r127, %r189;
	sub.s32 	%r190, %r29, %r464;
	and.b32  	%r33, %r32, 3;
	setp.lt.u32 	%p18, %r190, 3;
	mov.b64 	%rd295, 1;
	mov.b32 	%r466, 1;
	@%p18 bra 	$L__BB0_30;
	and.b32  	%r34, %r32, -4;
	mov.b64 	%rd295, 1;
	mov.b32 	%r466, 1;
$L__BB0_29:
	cvt.u64.u32 	%rd98, %r466;
	mul.lo.s64 	%rd99, %rd295, %rd98;
	add.s32 	%r192, %r466, 1;
	cvt.u64.u32 	%rd100, %r192;
	mul.lo.s64 	%rd101, %rd99, %rd100;
	add.s32 	%r193, %r466, 2;
	cvt.u64.u32 	%rd102, %r193;
	mul.lo.s64 	%rd103, %rd101, %rd102;
	add.s32 	%r194, %r466, 3;
	cvt.u64.u32 	%rd104, %r194;
	mul.lo.s64 	%rd295, %rd103, %rd104;
	add.s32 	%r466, %r466, 4;
	setp.ne.s32 	%p19, %r194, %r34;
	@%p19 bra 	$L__BB0_29;
$L__BB0_30:
	setp.eq.s32 	%p20, %r33, 0;
	@%p20 bra 	$L__BB0_34;
	cvt.u64.u32 	%rd105, %r466;
	mul.lo.s64 	%rd295, %rd295, %rd105;
	setp.eq.s32 	%p21, %r33, 1;
	@%p21 bra 	$L__BB0_34;
	add.s32 	%r195, %r466, 1;
	cvt.u64.u32 	%rd106, %r195;
	mul.lo.s64 	%rd295, %rd295, %rd106;
	setp.eq.s32 	%p22, %r33, 2;
	@%p22 bra 	$L__BB0_34;
	add.s32 	%r196, %r466, 2;
	cvt.u64.u32 	%rd107, %r196;
	mul.lo.s64 	%rd295, %rd295, %rd107;
$L__BB0_34:
	or.b64  	%rd108, %rd291, %rd295;
	and.b64  	%rd109, %rd108, -4294967296;
	setp.ne.s64 	%p23, %rd109, 0;
	@%p23 bra 	$L__BB0_36;
	cvt.u32.u64 	%r197, %rd295;
	cvt.u32.u64 	%r198, %rd291;
	div.u32 	%r199, %r198, %r197;
	mul.lo.s32 	%r200, %r199, %r197;
	sub.s32 	%r201, %r198, %r200;
	cvt.u64.u32 	%rd296, %r199;
	cvt.u64.u32 	%rd291, %r201;
	bra.uni 	$L__BB0_37;
$L__BB0_36:
	div.u64 	%rd296, %rd291, %rd295;
	mul.lo.s64 	%rd110, %rd296, %rd295;
	sub.s64 	%rd291, %rd291, %rd110;
$L__BB0_37:
	ld.u32 	%r202, [%rd71+12];
	add.s32 	%r203, %r202, -1;
	cvt.s64.s32 	%rd111, %r203;
	setp.le.u64 	%p24, %rd296, %rd111;
	@%p24 bra 	$L__BB0_42;
	add.u64 	%rd112, %SP, 16;
	add.u64 	%rd113, %SPL, 16;
	st.local.u64 	[%rd113], %rd296;
	mov.u64 	%rd114, $str$4;
	cvta.global.u64 	%rd115, %rd114;
	{ // callseq 8, 0
	.param .b64 param0;
	st.param.b64 	[param0], %rd115;
	.param .b64 param1;
	st.param.b64 	[param1], %rd112;
	.param .b32 retval0;
	call.uni (retval0), 
	vprintf, 
	(
	param0, 
	param1
	);
	ld.param.b32 	%r204, [retval0];
	} // callseq 8
	ld.v2.u32 	{%r206, %r207}, [%rd71+8];
	add.u64 	%rd116, %SP, 0;
	add.u64 	%rd117, %SPL, 0;
	st.local.v2.u32 	[%rd117], {%r207, %r206};
	mov.u64 	%rd118, $str;
	cvta.global.u64 	%rd119, %rd118;
	{ // callseq 9, 0
	.param .b64 param0;
	st.param.b64 	[param0], %rd119;
	.param .b64 param1;
	st.param.b64 	[param1], %rd116;
	.param .b32 retval0;
	call.uni (retval0), 
	vprintf, 
	(
	param0, 
	param1
	);
	ld.param.b32 	%r208, [retval0];
	} // callseq 9
	ld.u32 	%r210, [%rd71+12];
	setp.lt.s32 	%p25, %r210, 1;
	@%p25 bra 	$L__BB0_41;
	mov.b32 	%r467, 0;
$L__BB0_40:
	ld.u64 	%rd120, [%rd71];
	mul.wide.u32 	%rd121, %r467, 4;
	add.s64 	%rd122, %rd120, %rd121;
	ld.u32 	%r212, [%rd122];
	cvta.to.local.u64 	%rd124, %rd116;
	st.local.u32 	[%rd124], %r212;
	mov.u64 	%rd125, $str$1;
	cvta.global.u64 	%rd126, %rd125;
	{ // callseq 10, 0
	.param .b64 param0;
	st.param.b64 	[param0], %rd126;
	.param .b64 param1;
	st.param.b64 	[param1], %rd116;
	.param .b32 retval0;
	call.uni (retval0), 
	vprintf, 
	(
	param0, 
	param1
	);
	ld.param.b32 	%r213, [retval0];
	} // callseq 10
	add.s32 	%r467, %r467, 1;
	ld.u32 	%r215, [%rd71+12];
	setp.lt.s32 	%p26, %r467, %r215;
	@%p26 bra 	$L__BB0_40;
$L__BB0_41:
	mov.u64 	%rd127, $str$2;
	cvta.global.u64 	%rd128, %rd127;
	{ // callseq 11, 0
	.param .b64 param0;
	st.param.b64 	[param0], %rd128;
	.param .b64 param1;
	st.param.b64 	[param1], 0;
	.param .b32 retval0;
	call.uni (retval0), 
	vprintf, 
	(
	param0, 
	param1
	);
	ld.param.b32 	%r216, [retval0];
	} // callseq 11
$L__BB0_42:
	ld.u64 	%rd129, [%rd71];
	shl.b64 	%rd130, %rd296, 2;
	add.s64 	%rd131, %rd129, %rd130;
	ld.u32 	%r40, [%rd131];
	ld.v2.u32 	{%r218, %r469}, [%rd92+8];
	setp.lt.s32 	%p27, %r469, %r218;
	@%p27 bra 	$L__BB0_47;
	mov.u64 	%rd132, $str$3;
	cvta.global.u64 	%rd133, %rd132;
	{ // callseq 12, 0
	.param .b64 param0;
	st.param.b64 	[param0], %rd133;
	.param .b64 param1;
	st.param.b64 	[param1], 0;
	.param .b32 retval0;
	call.uni (retval0), 
	vprintf, 
	(
	param0, 
	param1
	);
	ld.param.b32 	%r219, [retval0];
	} // callseq 12
	ld.v2.u32 	{%r221, %r222}, [%rd92+8];
	add.u64 	%rd134, %SP, 0;
	add.u64 	%rd135, %SPL, 0;
	st.local.v2.u32 	[%rd135], {%r222, %r221};
	mov.u64 	%rd136, $str;
	cvta.global.u64 	%rd137, %rd136;
	{ // callseq 13, 0
	.param .b64 param0;
	st.param.b64 	[param0], %rd137;
	.param .b64 param1;
	st.param.b64 	[param1], %rd134;
	.param .b32 retval0;
	call.uni (retval0), 
	vprintf, 
	(
	param0, 
	param1
	);
	ld.param.b32 	%r223, [retval0];
	} // callseq 13
	ld.u32 	%r225, [%rd92+12];
	setp.lt.s32 	%p28, %r225, 1;
	@%p28 bra 	$L__BB0_46;
	mov.b32 	%r468, 0;
$L__BB0_45:
	ld.u64 	%rd138, [%rd92];
	mul.wide.u32 	%rd139, %r468, 4;
	add.s64 	%rd140, %rd138, %rd139;
	ld.u32 	%r227, [%rd140];
	cvta.to.local.u64 	%rd142, %rd134;
	st.local.u32 	[%rd142], %r227;
	mov.u64 	%rd143, $str$1;
	cvta.global.u64 	%rd144, %rd143;
	{ // callseq 14, 0
	.param .b64 param0;
	st.param.b64 	[param0], %rd144;
	.param .b64 param1;
	st.param.b64 	[param1], %rd134;
	.param .b32 retval0;
	call.uni (retval0), 
	vprintf, 
	(
	param0, 
	param1
	);
	ld.param.b32 	%r228, [retval0];
	} // callseq 14
	add.s32 	%r468, %r468, 1;
	ld.u32 	%r230, [%rd92+12];
	setp.lt.s32 	%p29, %r468, %r230;
	@%p29 bra 	$L__BB0_45;
$L__BB0_46:
	mov.u64 	%rd145, $str$2;
	cvta.global.u64 	%rd146, %rd145;
	{ // callseq 15, 0
	.param .b64 param0;
	st.param.b64 	[param0], %rd146;
	.param .b64 param1;
	st.param.b64 	[param1], 0;
	.param .b32 retval0;
	call.uni (retval0), 
	vprintf, 
	(
	param0, 
	param1
	);
	ld.param.b32 	%r231, [retval0];
	} // callseq 15
	ld.u32 	%r469, [%rd92+12];
$L__BB0_47:
	ld.u64 	%rd147, [%rd92];
	add.s32 	%r233, %r469, 1;
	st.u32 	[%rd92+12], %r233;
	mul.wide.s32 	%rd148, %r469, 4;
	add.s64 	%rd149, %rd147, %rd148;
	st.u32 	[%rd149], %r40;
	cvt.u32.u64 	%r472, %rd296;
	cvt.s64.s32 	%rd35, %rd296;
	ld.u32 	%r473, [%rd71+12];
	add.s32 	%r234, %r473, -1;
	cvt.s64.s32 	%rd150, %r234;
	setp.le.u64 	%p30, %rd35, %rd150;
	@%p30 bra 	$L__BB0_52;
	add.u64 	%rd151, %SP, 16;
	add.u64 	%rd152, %SPL, 16;
	st.local.u64 	[%rd152], %rd35;
	mov.u64 	%rd153, $str$4;
	cvta.global.u64 	%rd154, %rd153;
	{ // callseq 16, 0
	.param .b64 param0;
	st.param.b64 	[param0], %rd154;
	.param .b64 param1;
	st.param.b64 	[param1], %rd151;
	.param .b32 retval0;
	call.uni (retval0), 
	vprintf, 
	(
	param0, 
	param1
	);
	ld.param.b32 	%r235, [retval0];
	} // callseq 16
	ld.v2.u32 	{%r237, %r238}, [%rd71+8];
	add.u64 	%rd155, %SP, 0;
	add.u64 	%rd156, %SPL, 0;
	st.local.v2.u32 	[%rd156], {%r238, %r237};
	mov.u64 	%rd157, $str;
	cvta.global.u64 	%rd158, %rd157;
	{ // callseq 17, 0
	.param .b64 param0;
	st.param.b64 	[param0], %rd158;
	.param .b64 param1;
	st.param.b64 	[param1], %rd155;
	.param .b32 retval0;
	call.uni (retval0), 
	vprintf, 
	(
	param0, 
	param1
	);
	ld.param.b32 	%r239, [retval0];
	} // callseq 17
	ld.u32 	%r241, [%rd71+12];
	setp.lt.s32 	%p31, %r241, 1;
	@%p31 bra 	$L__BB0_51;
	mov.b32 	%r470, 0;
$L__BB0_50:
	ld.u64 	%rd159, [%rd71];
	mul.wide.u32 	%rd160, %r470, 4;
	add.s64 	%rd161, %rd159, %rd160;
	ld.u32 	%r243, [%rd161];
	cvta.to.local.u64 	%rd163, %rd155;
	st.local.u32 	[%rd163], %r243;
	mov.u64 	%rd164, $str$1;
	cvta.global.u64 	%rd165, %rd164;
	{ // callseq 18, 0
	.param .b64 param0;
	st.param.b64 	[param0], %rd165;
	.param .b64 param1;
	st.param.b64 	[param1], %rd155;
	.param .b32 retval0;
	call.uni (retval0), 
	vprintf, 
	(
	param0, 
	param1
	);
	ld.param.b32 	%r244, [retval0];
	} // callseq 18
	add.s32 	%r470, %r470, 1;
	ld.u32 	%r246, [%rd71+12];
	setp.lt.s32 	%p32, %r470, %r246;
	@%p32 bra 	$L__BB0_50;
$L__BB0_51:
	mov.u64 	%rd166, $str$2;
	cvta.global.u64 	%rd167, %rd166;
	{ // callseq 19, 0
	.param .b64 param0;
	st.param.b64 	[param0], %rd167;
	.param .b64 param1;
	st.param.b64 	[param1], 0;
	.param .b32 retval0;
	call.uni (retval0), 
	vprintf, 
	(
	param0, 
	param1
	);
	ld.param.b32 	%r247, [retval0];
	} // callseq 19
	ld.u32 	%r473, [%rd71+12];
$L__BB0_52:
	add.s32 	%r249, %r473, -1;
	setp.le.s32 	%p33, %r249, %r472;
	@%p33 bra 	$L__BB0_54;
$L__BB0_53:
	ld.u64 	%rd168, [%rd71];
	add.s32 	%r53, %r472, 1;
	mul.wide.s32 	%rd169, %r472, 4;
	add.s64 	%rd170, %rd168, %rd169;
	ld.u32 	%r250, [%rd170+4];
	st.u32 	[%rd170], %r250;
	ld.u32 	%r473, [%rd71+12];
	add.s32 	%r251, %r473, -1;
	setp.lt.s32 	%p34, %r53, %r251;
	mov.u32 	%r472, %r53;
	@%p34 bra 	$L__BB0_53;
$L__BB0_54:
	add.s32 	%r475, %r473, -1;
	st.u32 	[%rd71+12], %r475;
	setp.ne.s64 	%p35, %rd291, 0;
	add.s32 	%r463, %r31, 1;
	setp.lt.s32 	%p36, %r463, %r127;
	and.pred  	%p37, %p35, %p36;
	mov.u32 	%r464, %r31;
	@%p37 bra 	$L__BB0_27;
$L__BB0_55:
	setp.lt.s32 	%p38, %r475, 1;
	@%p38 bra 	$L__BB0_68;
	add.u64 	%rd171, %SP, 8;
	add.u64 	%rd36, %SPL, 8;
	mov.b32 	%r476, 0;
	mov.u64 	%rd172, $str$4;
	add.u64 	%rd175, %SP, 0;
	mov.u64 	%rd176, $str;
	mov.u64 	%rd181, $str$1;
	mov.u64 	%rd189, $str$3;
$L__BB0_57:
	cvt.u64.u32 	%rd37, %r476;
	add.s32 	%r253, %r475, -1;
	setp.le.u32 	%p39, %r476, %r253;
	@%p39 bra 	$L__BB0_62;
	st.local.u64 	[%rd36], %rd37;
	cvta.global.u64 	%rd173, %rd172;
	{ // callseq 20, 0
	.param .b64 param0;
	st.param.b64 	[param0], %rd173;
	.param .b64 param1;
	st.param.b64 	[param1], %rd171;
	.param .b32 retval0;
	call.uni (retval0), 
	vprintf, 
	(
	param0, 
	param1
	);
	ld.param.b32 	%r254, [retval0];
	} // callseq 20
	ld.v2.u32 	{%r256, %r257}, [%rd71+8];
	cvta.to.local.u64 	%rd38, %rd175;
	st.local.v2.u32 	[%rd38], {%r257, %r256};
	cvta.global.u64 	%rd177, %rd176;
	{ // callseq 21, 0
	.param .b64 param0;
	st.param.b64 	[param0], %rd177;
	.param .b64 param1;
	st.param.b64 	[param1], %rd175;
	.param .b32 retval0;
	call.uni (retval0), 
	vprintf, 
	(
	param0, 
	param1
	);
	ld.param.b32 	%r258, [retval0];
	} // callseq 21
	ld.u32 	%r260, [%rd71+12];
	setp.lt.s32 	%p40, %r260, 1;
	@%p40 bra 	$L__BB0_61;
	mov.b32 	%r477, 0;
$L__BB0_60:
	ld.u64 	%rd178, [%rd71];
	mul.wide.u32 	%rd179, %r477, 4;
	add.s64 	%rd180, %rd178, %rd179;
	ld.u32 	%r262, [%rd180];
	st.local.u32 	[%rd38], %r262;
	cvta.global.u64 	%rd182, %rd181;
	add.u64 	%rd183, %SP, 0;
	{ // callseq 22, 0
	.param .b64 param0;
	st.param.b64 	[param0], %rd182;
	.param .b64 param1;
	st.param.b64 	[param1], %rd183;
	.param .b32 retval0;
	call.uni (retval0), 
	vprintf, 
	(
	param0, 
	param1
	);
	ld.param.b32 	%r263, [retval0];
	} // callseq 22
	add.s32 	%r477, %r477, 1;
	ld.u32 	%r265, [%rd71+12];
	setp.lt.s32 	%p41, %r477, %r265;
	@%p41 bra 	$L__BB0_60;
$L__BB0_61:
	mov.u64 	%rd184, $str$2;
	cvta.global.u64 	%rd185, %rd184;
	{ // callseq 23, 0
	.param .b64 param0;
	st.param.b64 	[param0], %rd185;
	.param .b64 param1;
	st.param.b64 	[param1], 0;
	.param .b32 retval0;
	call.uni (retval0), 
	vprintf, 
	(
	param0, 
	param1
	);
	ld.param.b32 	%r266, [retval0];
	} // callseq 23
$L__BB0_62:
	ld.u64 	%rd186, [%rd71];
	shl.b64 	%rd187, %rd37, 2;
	add.s64 	%rd188, %rd186, %rd187;
	ld.u32 	%r63, [%rd188];
	ld.v2.u32 	{%r268, %r479}, [%rd92+8];
	setp.lt.s32 	%p42, %r479, %r268;
	@%p42 bra 	$L__BB0_67;
	cvta.global.u64 	%rd190, %rd189;
	{ // callseq 24, 0
	.param .b64 param0;
	st.param.b64 	[param0], %rd190;
	.param .b64 param1;
	st.param.b64 	[param1], 0;
	.param .b32 retval0;
	call.uni (retval0), 
	vprintf, 
	(
	param0, 
	param1
	);
	ld.param.b32 	%r269, [retval0];
	} // callseq 24
	ld.v2.u32 	{%r271, %r272}, [%rd92+8];
	add.u64 	%rd191, %SP, 0;
	add.u64 	%rd39, %SPL, 0;
	st.local.v2.u32 	[%rd39], {%r272, %r271};
	mov.u64 	%rd192, $str;
	cvta.global.u64 	%rd193, %rd192;
	{ // callseq 25, 0
	.param .b64 param0;
	st.param.b64 	[param0], %rd193;
	.param .b64 param1;
	st.param.b64 	[param1], %rd191;
	.param .b32 retval0;
	call.uni (retval0), 
	vprintf, 
	(
	param0, 
	param1
	);
	ld.param.b32 	%r273, [retval0];
	} // callseq 25
	ld.u32 	%r275, [%rd92+12];
	setp.lt.s32 	%p43, %r275, 1;
	@%p43 bra 	$L__BB0_66;
	mov.b32 	%r478, 0;
$L__BB0_65:
	ld.u64 	%rd194, [%rd92];
	mul.wide.u32 	%rd195, %r478, 4;
	add.s64 	%rd196, %rd194, %rd195;
	ld.u32 	%r277, [%rd196];
	st.local.u32 	[%rd39], %r277;
	mov.u64 	%rd197, $str$1;
	cvta.global.u64 	%rd198, %rd197;
	add.u64 	%rd199, %SP, 0;
	{ // callseq 26, 0
	.param .b64 param0;
	st.param.b64 	[param0], %rd198;
	.param .b64 param1;
	st.param.b64 	[param1], %rd199;
	.param .b32 retval0;
	call.uni (retval0), 
	vprintf, 
	(
	param0, 
	param1
	);
	ld.param.b32 	%r278, [retval0];
	} // callseq 26
	add.s32 	%r478, %r478, 1;
	ld.u32 	%r280, [%rd92+12];
	setp.lt.s32 	%p44, %r478, %r280;
	@%p44 bra 	$L__BB0_65;
$L__BB0_66:
	mov.u64 	%rd200, $str$2;
	cvta.global.u64 	%rd201, %rd200;
	{ // callseq 27, 0
	.param .b64 param0;
	st.param.b64 	[param0], %rd201;
	.param .b64 param1;
	st.param.b64 	[param1], 0;
	.param .b32 retval0;
	call.uni (retval0), 
	vprintf, 
	(
	param0, 
	param1
	);
	ld.param.b32 	%r281, [retval0];
	} // callseq 27
	ld.u32 	%r479, [%rd92+12];
$L__BB0_67:
	cvt.u32.u64 	%r283, %rd37;
	ld.u64 	%rd202, [%rd92];
	add.s32 	%r284, %r479, 1;
	st.u32 	[%rd92+12], %r284;
	mul.wide.s32 	%rd203, %r479, 4;
	add.s64 	%rd204, %rd202, %rd203;
	st.u32 	[%rd204], %r63;
	add.s32 	%r476, %r283, 1;
	ld.u32 	%r475, [%rd71+12];
	setp.lt.s32 	%p45, %r476, %r475;
	@%p45 bra 	$L__BB0_57;
$L__BB0_68:
	ld.u32 	%r285, [%rd92+8];
	mul.wide.s32 	%rd205, %r285, 4;
	{ // callseq 28, 0
	.param .b64 param0;
	st.param.b64 	[param0], %rd205;
	.param .b64 retval0;
	call.uni (retval0), 
	malloc, 
	(
	param0
	);
	ld.param.b64 	%rd206, [retval0];
	} // callseq 28
	ld.u32 	%r286, [%rd92+8];
	setp.lt.s32 	%p46, %r286, 1;
	@%p46 bra 	$L__BB0_76;
	add.u64 	%rd207, %SP, 8;
	add.u64 	%rd41, %SPL, 8;
	mov.b32 	%r480, 0;
	mov.u64 	%rd208, $str$4;
	add.u64 	%rd211, %SP, 0;
$L__BB0_70:
	cvt.u64.u32 	%rd42, %r480;
	ld.u32 	%r288, [%rd92+12];
	add.s32 	%r289, %r288, -1;
	setp.le.u32 	%p47, %r480, %r289;
	@%p47 bra 	$L__BB0_75;
	st.local.u64 	[%rd41], %rd42;
	cvta.global.u64 	%rd209, %rd208;
	{ // callseq 29, 0
	.param .b64 param0;
	st.param.b64 	[param0], %rd209;
	.param .b64 param1;
	st.param.b64 	[param1], %rd207;
	.param .b32 retval0;
	call.uni (retval0), 
	vprintf, 
	(
	param0, 
	param1
	);
	ld.param.b32 	%r290, [retval0];
	} // callseq 29
	ld.v2.u32 	{%r292, %r293}, [%rd92+8];
	cvta.to.local.u64 	%rd43, %rd211;
	st.local.v2.u32 	[%rd43], {%r293, %r292};
	mov.u64 	%rd212, $str;
	cvta.global.u64 	%rd213, %rd212;
	{ // callseq 30, 0
	.param .b64 param0;
	st.param.b64 	[param0], %rd213;
	.param .b64 param1;
	st.param.b64 	[param1], %rd211;
	.param .b32 retval0;
	call.uni (retval0), 
	vprintf, 
	(
	param0, 
	param1
	);
	ld.param.b32 	%r294, [retval0];
	} // callseq 30
	ld.u32 	%r296, [%rd92+12];
	setp.lt.s32 	%p48, %r296, 1;
	@%p48 bra 	$L__BB0_74;
	mov.b32 	%r481, 0;
$L__BB0_73:
	ld.u64 	%rd214, [%rd92];
	mul.wide.u32 	%rd215, %r481, 4;
	add.s64 	%rd216, %rd214, %rd215;
	ld.u32 	%r298, [%rd216];
	st.local.u32 	[%rd43], %r298;
	mov.u64 	%rd217, $str$1;
	cvta.global.u64 	%rd218, %rd217;
	{ // callseq 31, 0
	.param .b64 param0;
	st.param.b64 	[param0], %rd218;
	.param .b64 param1;
	st.param.b64 	[param1], %rd211;
	.param .b32 retval0;
	call.uni (retval0), 
	vprintf, 
	(
	param0, 
	param1
	);
	ld.param.b32 	%r299, [retval0];
	} // callseq 31
	add.s32 	%r481, %r481, 1;
	ld.u32 	%r301, [%rd92+12];
	setp.lt.s32 	%p49, %r481, %r301;
	@%p49 bra 	$L__BB0_73;
$L__BB0_74:
	mov.u64 	%rd220, $str$2;
	cvta.global.u64 	%rd221, %rd220;
	{ // callseq 32, 0
	.param .b64 param0;
	st.param.b64 	[param0], %rd221;
	.param .b64 param1;
	st.param.b64 	[param1], 0;
	.param .b32 retval0;
	call.uni (retval0), 
	vprintf, 
	(
	param0, 
	param1
	);
	ld.param.b32 	%r302, [retval0];
	} // callseq 32
$L__BB0_75:
	cvt.u32.u64 	%r304, %rd42;
	ld.u64 	%rd222, [%rd92];
	shl.b64 	%rd223, %rd42, 2;
	add.s64 	%rd224, %rd222, %rd223;
	ld.u32 	%r305, [%rd224];
	add.s64 	%rd225, %rd206, %rd223;
	st.u32 	[%rd225], %r305;
	add.s32 	%r480, %r304, 1;
	ld.u32 	%r306, [%rd92+8];
	setp.lt.s32 	%p50, %r480, %r306;
	@%p50 bra 	$L__BB0_70;
$L__BB0_76:
	ld.u64 	%rd226, [%rd92];
	{ // callseq 33, 0
	.param .b64 param0;
	st.param.b64 	[param0], %rd226;
	call.uni 
	free, 
	(
	param0
	);
	} // callseq 33
	{ // callseq 34, 0
	.param .b64 param0;
	st.param.b64 	[param0], %rd92;
	call.uni 
	free, 
	(
	param0
	);
	} // callseq 34
	setp.lt.u64 	%p51, %rd289, %rd12;
	mov.b32 	%r482, 2147483647;
	@%p51 bra 	$L__BB0_107;
	setp.gt.s32 	%p52, %r127, 0;
	@%p52 bra 	$L__BB0_87;
	mov.b64 	%rd299, 0;
$L__BB0_79:
	mov.u32 	%r505, %r127;
$L__BB0_80:
	mov.u32 	%r503, %r505;
	add.s32 	%r505, %r503, -1;
	mul.wide.s32 	%rd228, %r503, 4;
	add.s64 	%rd50, %rd206, %rd228;
	ld.u32 	%r117, [%rd50+-8];
	ld.u32 	%r308, [%rd50+-4];
	setp.ge.s32 	%p53, %r117, %r308;
	@%p53 bra 	$L__BB0_80;
	mov.u32 	%r502, %r127;
$L__BB0_82:
	add.s32 	%r119, %r502, -1;
	mul.wide.s32 	%rd229, %r502, 4;
	add.s64 	%rd51, %rd206, %rd229;
	ld.u32 	%r120, [%rd51+-4];
	setp.le.s32 	%p54, %r120, %r117;
	mov.u32 	%r502, %r119;
	@%p54 bra 	$L__BB0_82;
	st.u32 	[%rd50+-8], %r120;
	st.u32 	[%rd51+-4], %r117;
	setp.ge.s32 	%p55, %r503, %r127;
	@%p55 bra 	$L__BB0_86;
	mov.u32 	%r504, %r127;
$L__BB0_85:
	mov.u32 	%r121, %r503;
	add.s32 	%r124, %r504, -1;
	mul.wide.s32 	%rd230, %r505, 4;
	add.s64 	%rd231, %rd206, %rd230;
	ld.u32 	%r309, [%rd231];
	mul.wide.s32 	%rd232, %r504, 4;
	add.s64 	%rd233, %rd206, %rd232;
	ld.u32 	%r310, [%rd233+-4];
	st.u32 	[%rd231], %r310;
	st.u32 	[%rd233+-4], %r309;
	add.s32 	%r503, %r121, 1;
	setp.lt.s32 	%p56, %r503, %r124;
	mov.u32 	%r504, %r124;
	mov.u32 	%r505, %r121;
	@%p56 bra 	$L__BB0_85;
$L__BB0_86:
	add.s64 	%rd299, %rd299, 1;
	setp.lt.u64 	%p57, %rd299, %rd290;
	mov.b32 	%r482, 0;
	@%p57 bra 	$L__BB0_79;
	bra.uni 	$L__BB0_107;
$L__BB0_87:
	add.s32 	%r75, %r127, -1;
	and.b32  	%r76, %r127, 7;
	add.s32 	%r77, %r76, -1;
	and.b32  	%r78, %r127, 3;
	and.b32  	%r79, %r127, 2147483640;
	and.b32  	%r80, %r127, 1;
	mul.wide.u32 	%rd235, %r75, 4;
	add.s64 	%rd44, %rd206, %rd235;
	mov.b32 	%r482, 2147483647;
	mov.b64 	%rd298, 0;
$L__BB0_88:
	setp.lt.u32 	%p58, %r75, 7;
	mov.b32 	%r495, 0;
	mov.u32 	%r500, %r495;
	@%p58 bra 	$L__BB0_91;
	mov.b32 	%r483, 0;
	mov.u32 	%r500, %r483;
$L__BB0_90:
	.pragma "nounroll";
	add.s32 	%r316, %r483, 1;
	setp.eq.s32 	%p59, %r316, %r127;
	selp.b32 	%r317, 0, %r316, %p59;
	mul.wide.u32 	%rd236, %r483, 4;
	add.s64 	%rd237, %rd206, %rd236;
	ld.u32 	%r318, [%rd237];
	mul.wide.u32 	%rd238, %r317, 4;
	add.s64 	%rd239, %rd206, %rd238;
	ld.u32 	%r319, [%rd239];
	mad.lo.s32 	%r320, %r318, %r127, %r319;
	shl.b32 	%r321, %r320, 2;
	mov.u32 	%r322, _ZZ11perm_kernelPiS_iiE11cost_matrix;
	add.s32 	%r323, %r322, %r321;
	ld.shared.u32 	%r324, [%r323];
	add.s32 	%r325, %r324, %r500;
	add.s32 	%r326, %r483, 2;
	setp.eq.s32 	%p60, %r326, %r127;
	selp.b32 	%r327, 0, %r326, %p60;
	ld.u32 	%r328, [%rd237+4];
	mul.wide.u32 	%rd240, %r327, 4;
	add.s64 	%rd241, %rd206, %rd240;
	ld.u32 	%r329, [%rd241];
	mad.lo.s32 	%r330, %r328, %r127, %r329;
	shl.b32 	%r331, %r330, 2;
	add.s32 	%r332, %r322, %r331;
	ld.shared.u32 	%r333, [%r332];
	add.s32 	%r334, %r333, %r325;
	add.s32 	%r335, %r483, 3;
	setp.eq.s32 	%p61, %r335, %r127;
	selp.b32 	%r336, 0, %r335, %p61;
	ld.u32 	%r337, [%rd237+8];
	mul.wide.u32 	%rd242, %r336, 4;
	add.s64 	%rd243, %rd206, %rd242;
	ld.u32 	%r338, [%rd243];
	mad.lo.s32 	%r339, %r337, %r127, %r338;
	shl.b32 	%r340, %r339, 2;
	add.s32 	%r341, %r322, %r340;
	ld.shared.u32 	%r342, [%r341];
	add.s32 	%r343, %r342, %r334;
	add.s32 	%r344, %r483, 4;
	setp.eq.s32 	%p62, %r344, %r127;
	selp.b32 	%r345, 0, %r344, %p62;
	ld.u32 	%r346, [%rd237+12];
	mul.wide.u32 	%rd244, %r345, 4;
	add.s64 	%rd245, %rd206, %rd244;
	ld.u32 	%r347, [%rd245];
	mad.lo.s32 	%r348, %r346, %r127, %r347;
	shl.b32 	%r349, %r348, 2;
	add.s32 	%r350, %r322, %r349;
	ld.shared.u32 	%r351, [%r350];
	add.s32 	%r352, %r351, %r343;
	add.s32 	%r353, %r483, 5;
	setp.eq.s32 	%p63, %r353, %r127;
	selp.b32 	%r354, 0, %r353, %p63;
	ld.u32 	%r355, [%rd237+16];
	mul.wide.u32 	%rd246, %r354, 4;
	add.s64 	%rd247, %rd206, %rd246;
	ld.u32 	%r356, [%rd247];
	mad.lo.s32 	%r357, %r355, %r127, %r356;
	shl.b32 	%r358, %r357, 2;
	add.s32 	%r359, %r322, %r358;
	ld.shared.u32 	%r360, [%r359];
	add.s32 	%r361, %r360, %r352;
	add.s32 	%r362, %r483, 6;
	setp.eq.s32 	%p64, %r362, %r127;
	selp.b32 	%r363, 0, %r362, %p64;
	ld.u32 	%r364, [%rd237+20];
	mul.wide.u32 	%rd248, %r363, 4;
	add.s64 	%rd249, %rd206, %rd248;
	ld.u32 	%r365, [%rd249];
	mad.lo.s32 	%r366, %r364, %r127, %r365;
	shl.b32 	%r367, %r366, 2;
	add.s32 	%r368, %r322, %r367;
	ld.shared.u32 	%r369, [%r368];
	add.s32 	%r370, %r369, %r361;
	add.s32 	%r371, %r483, 7;
	setp.eq.s32 	%p65, %r371, %r127;
	selp.b32 	%r372, 0, %r371, %p65;
	ld.u32 	%r373, [%rd237+24];
	mul.wide.u32 	%rd250, %r372, 4;
	add.s64 	%rd251, %rd206, %rd250;
	ld.u32 	%r374, [%rd251];
	mad.lo.s32 	%r375, %r373, %r127, %r374;
	shl.b32 	%r376, %r375, 2;
	add.s32 	%r377, %r322, %r376;
	ld.shared.u32 	%r378, [%r377];
	add.s32 	%r379, %r378, %r370;
	add.s32 	%r483, %r483, 8;
	setp.eq.s32 	%p66, %r483, %r127;
	selp.b32 	%r380, 0, %r483, %p66;
	ld.u32 	%r381, [%rd237+28];
	mul.wide.u32 	%rd252, %r380, 4;
	add.s64 	%rd253, %rd206, %rd252;
	ld.u32 	%r382, [%rd253];
	mad.lo.s32 	%r383, %r381, %r127, %r382;
	shl.b32 	%r384, %r383, 2;
	add.s32 	%r385, %r322, %r384;
	ld.shared.u32 	%r386, [%r385];
	add.s32 	%r500, %r386, %r379;
	setp.eq.s32 	%p67, %r483, %r79;
	mov.u32 	%r495, %r79;
	@%p67 bra 	$L__BB0_91;
	bra.uni 	$L__BB0_90;
$L__BB0_91:
	setp.eq.s32 	%p68, %r76, 0;
	@%p68 bra 	$L__BB0_99;
	setp.lt.u32 	%p69, %r77, 3;
	@%p69 bra 	$L__BB0_94;
	add.s32 	%r388, %r495, 1;
	setp.eq.s32 	%p70, %r388, %r127;
	selp.b32 	%r389, 0, %r388, %p70;
	mul.wide.u32 	%rd254, %r495, 4;
	add.s64 	%rd255, %rd206, %rd254;
	ld.u32 	%r390, [%rd255];
	mul.wide.u32 	%rd256, %r389, 4;
	add.s64 	%rd257, %rd206, %rd256;
	ld.u32 	%r391, [%rd257];
	mad.lo.s32 	%r392, %r390, %r127, %r391;
	shl.b32 	%r393, %r392, 2;
	mov.u32 	%r394, _ZZ11perm_kernelPiS_iiE11cost_matrix;
	add.s32 	%r395, %r394, %r393;
	ld.shared.u32 	%r396, [%r395];
	add.s32 	%r397, %r396, %r500;
	add.s32 	%r398, %r495, 2;
	setp.eq.s32 	%p71, %r398, %r127;
	selp.b32 	%r399, 0, %r398, %p71;
	ld.u32 	%r400, [%rd255+4];
	mul.wide.u32 	%rd258, %r399, 4;
	add.s64 	%rd259, %rd206, %rd258;
	ld.u32 	%r401, [%rd259];
	mad.lo.s32 	%r402, %r400, %r127, %r401;
	shl.b32 	%r403, %r402, 2;
	add.s32 	%r404, %r394, %r403;
	ld.shared.u32 	%r405, [%r404];
	add.s32 	%r406, %r405, %r397;
	add.s32 	%r407, %r495, 3;
	setp.eq.s32 	%p72, %r407, %r127;
	selp.b32 	%r408, 0, %r407, %p72;
	ld.u32 	%r409, [%rd255+8];
	mul.wide.u32 	%rd260, %r408, 4;
	add.s64 	%rd261, %rd206, %rd260;
	ld.u32 	%r410, [%rd261];
	mad.lo.s32 	%r411, %r409, %r127, %r410;
	shl.b32 	%r412, %r411, 2;
	add.s32 	%r413, %r394, %r412;
	ld.shared.u32 	%r414, [%r413];
	add.s32 	%r415, %r414, %r406;
	add.s32 	%r495, %r495, 4;
	setp.eq.s32 	%p73, %r495, %r127;
	selp.b32 	%r416, 0, %r495, %p73;
	ld.u32 	%r417, [%rd255+12];
	mul.wide.u32 	%rd262, %r416, 4;
	add.s64 	%rd263, %rd206, %rd262;
	ld.u32 	%r418, [%rd263];
	mad.lo.s32 	%r419, %r417, %r127, %r418;
	shl.b32 	%r420, %r419, 2;
	add.s32 	%r421, %r394, %r420;
	ld.shared.u32 	%r422, [%r421];
	add.s32 	%r500, %r422, %r415;
$L__BB0_94:
	setp.eq.s32 	%p74, %r78, 0;
	@%p74 bra 	$L__BB0_99;
	setp.eq.s32 	%p75, %r78, 1;
	@%p75 bra 	$L__BB0_97;
	add.s32 	%r424, %r495, 1;
	setp.eq.s32 	%p76, %r424, %r127;
	selp.b32 	%r425, 0, %r424, %p76;
	mul.wide.u32 	%rd264, %r495, 4;
	add.s64 	%rd265, %rd206, %rd264;
	ld.u32 	%r426, [%rd265];
	mul.wide.u32 	%rd266, %r425, 4;
	add.s64 	%rd267, %rd206, %rd266;
	ld.u32 	%r427, [%rd267];
	mad.lo.s32 	%r428, %r426, %r127, %r427;
	shl.b32 	%r429, %r428, 2;
	mov.u32 	%r430, _ZZ11perm_kernelPiS_iiE11cost_matrix;
	add.s32 	%r431, %r430, %r429;
	ld.shared.u32 	%r432, [%r431];
	add.s32 	%r433, %r432, %r500;
	add.s32 	%r495, %r495, 2;
	setp.eq.s32 	%p77, %r495, %r127;
	selp.b32 	%r434, 0, %r495, %p77;
	ld.u32 	%r435, [%rd265+4];
	mul.wide.u32 	%rd268, %r434, 4;
	add.s64 	%rd269, %rd206, %rd268;
	ld.u32 	%r436, [%rd269];
	mad.lo.s32 	%r437, %r435, %r127, %r436;
	shl.b32 	%r438, %r437, 2;
	add.s32 	%r439, %r430, %r438;
	ld.shared.u32 	%r440, [%r439];
	add.s32 	%r500, %r440, %r433;
$L__BB0_97:
	setp.eq.s32 	%p78, %r80, 0;
	@%p78 bra 	$L__BB0_99;
	add.s32 	%r441, %r495, 1;
	setp.eq.s32 	%p79, %r441, %r127;
	selp.b32 	%r442, 0, %r441, %p79;
	mul.wide.u32 	%rd270, %r495, 4;
	add.s64 	%rd271, %rd206, %rd270;
	ld.u32 	%r443, [%rd271];
	mul.wide.u32 	%rd272, %r442, 4;
	add.s64 	%rd273, %rd206, %rd272;
	ld.u32 	%r444, [%rd273];
	mad.lo.s32 	%r445, %r443, %r127, %r444;
	shl.b32 	%r446, %r445, 2;
	mov.u32 	%r447, _ZZ11perm_kernelPiS_iiE11cost_matrix;
	add.s32 	%r448, %r447, %r446;
	ld.shared.u32 	%r449, [%r448];
	add.s32 	%r500, %r449, %r500;
$L__BB0_99:
	min.s32 	%r482, %r500, %r482;
	ld.u32 	%r485, [%rd44];
	mov.u32 	%r490, %r127;
$L__BB0_100:
	mov.u32 	%r488, %r490;
	add.s32 	%r490, %r488, -1;
	mul.wide.s32 	%rd274, %r488, 4;
	add.s64 	%rd46, %rd206, %rd274;
	ld.u32 	%r89, [%rd46+-8];
	setp.ge.s32 	%p80, %r89, %r485;
	mov.u32 	%r485, %r89;
	@%p80 bra 	$L__BB0_100;
	mov.u32 	%r487, %r127;
$L__BB0_102:
	add.s32 	%r91, %r487, -1;
	mul.wide.s32 	%rd275, %r487, 4;
	add.s64 	%rd47, %rd206, %rd275;
	ld.u32 	%r92, [%rd47+-4];
	setp.le.s32 	%p81, %r92, %r89;
	mov.u32 	%r487, %r91;
	@%p81 bra 	$L__BB0_102;
	st.u32 	[%rd46+-8], %r92;
	st.u32 	[%rd47+-4], %r89;
	setp.ge.s32 	%p82, %r488, %r127;
	@%p82 bra 	$L__BB0_106;
	mov.u32 	%r489, %r127;
$L__BB0_105:
	mov.u32 	%r93, %r488;
	add.s32 	%r96, %r489, -1;
	mul.wide.s32 	%rd276, %r490, 4;
	add.s64 	%rd277, %rd206, %rd276;
	ld.u32 	%r450, [%rd277];
	mul.wide.s32 	%rd278, %r489, 4;
	add.s64 	%rd279, %rd206, %rd278;
	ld.u32 	%r451, [%rd279+-4];
	st.u32 	[%rd277], %r451;
	st.u32 	[%rd279+-4], %r450;
	add.s32 	%r488, %r93, 1;
	setp.lt.s32 	%p83, %r488, %r96;
	mov.u32 	%r489, %r96;
	mov.u32 	%r490, %r93;
	@%p83 bra 	$L__BB0_105;
$L__BB0_106:
	add.s64 	%rd298, %rd298, 1;
	setp.lt.u64 	%p84, %rd298, %rd290;
	@%p84 bra 	$L__BB0_88;
$L__BB0_107:
	ld.param.u64 	%rd283, [_Z11perm_kernelPiS_ii_param_1];
	cvta.to.global.u64 	%rd280, %rd283;
	mul.wide.s32 	%rd281, %r1, 4;
	add.s64 	%rd282, %rd280, %rd281;
	st.global.u32 	[%rd282], %r482;
	ret;

}


// ===== COMPILED SASS (sm_100) =====

	.target	sm_100

	.elftype	@"ET_EXEC"


//--------------------- .note.nv.tkinfo           --------------------------
	.section	.note.nv.tkinfo,"",@"SHT_NOTE"
	.sectionflags	@"SHF_NOTE_NV_TKINFO"
	.tkinfo
        /*0018*/ 	.word	0x00000002
        /*0030*/ 	.string	""
        /*0030*/ 	.string	"ptxas"
        /*0030*/ 	.string	"Cuda compilation tools, release 13.0, V13.0.88"
        /*0030*/ 	.string	"Build cuda_13.0.r13.0/compiler.36424714_0"
        /*0030*/ 	.string	"-arch sm_100 -m 64 "



//--------------------- .note.nv.cuinfo           --------------------------
	.section	.note.nv.cuinfo,"",@"SHT_NOTE"
	.sectionflags	@"SHF_NOTE_NV_CUINFO"
        /*0018*/ 	.short	0x0002
        /*001a*/ 	.short	0x0064
        /*001c*/ 	.short	0x0082
	.zero		2


//--------------------- .nv.info                  --------------------------
	.section	.nv.info,"",@"SHT_CUDA_INFO"
	.align	4


	//----- nvinfo : EIATTR_REGCOUNT
	.align		4
        /*0000*/ 	.byte	0x04, 0x2f
        /*0002*/ 	.short	(.L_6 - .L_5)
	.align		4
.L_5:
        /*0004*/ 	.word	index@(_Z11perm_kernelPiS_ii)
        /*0008*/ 	.word	0x00000026


	//----- nvinfo : EIATTR_FRAME_SIZE
	.align		4
.L_6:
        /*000c*/ 	.byte	0x04, 0x11
        /*000e*/ 	.short	(.L_8 - .L_7)
	.align		4
.L_7:
        /*0010*/ 	.word	index@($__internal_0_$__cuda_sm20_div_u64)
        /*0014*/ 	.word	0x00000018


	//----- nvinfo : EIATTR_FRAME_SIZE
	.align		4
.L_8:
        /*0018*/ 	.byte	0x04, 0x11
        /*001a*/ 	.short	(.L_10 - .L_9)
	.align		4
.L_9:
        /*001c*/ 	.word	index@(_Z11perm_kernelPiS_ii)
        /*0020*/ 	.word	0x00000018


	//----- nvinfo : EIATTR_MIN_STACK_SIZE
	.align		4
.L_10:
        /*0024*/ 	.byte	0x04, 0x12
        /*0026*/ 	.short	(.L_12 - .L_11)
	.align		4
.L_11:
        /*0028*/ 	.word	index@(_Z11perm_kernelPiS_ii)
        /*002c*/ 	.word	0x00000018
.L_12:


//--------------------- .nv.compat                --------------------------
	.section	.nv.compat,"",@"SHT_CUDA_COMPAT_INFO"
	.align	4
        /*0000*/ 	.byte	0x02, 0x09, 0x00, 0x00, 0x02, 0x02, 0x01, 0x00, 0x02, 0x05, 0x05, 0x00, 0x03, 0x07, 0x01, 0x01
        /*0010*/ 	.byte	0x02, 0x03, 0x00, 0x00, 0x02, 0x06, 0x01, 0x00, 0x04, 0x0b, 0x08, 0x00, 0x09, 0x00, 0x00, 0x00
        /*0020*/ 	.byte	0x00, 0x00, 0x00, 0x00


//--------------------- .nv.info._Z11perm_kernelPiS_ii --------------------------
	.section	.nv.info._Z11perm_kernelPiS_ii,"",@"SHT_CUDA_INFO"
	.sectionflags	@""
	.align	4


	//----- nvinfo : EIATTR_CUDA_API_VERSION
	.align		4
        /*0000*/ 	.byte	0x04, 0x37
        /*0002*/ 	.short	(.L_14 - .L_13)
.L_13:
        /*0004*/ 	.word	0x00000082


	//----- nvinfo : EIATTR_KPARAM_INFO
	.align		4
.L_14:
        /*0008*/ 	.byte	0x04, 0x17
        /*000a*/ 	.short	(.L_16 - .L_15)
.L_15:
        /*000c*/ 	.word	0x00000000
        /*0010*/ 	.short	0x0003
        /*0012*/ 	.short	0x0014
        /*0014*/ 	.byte	0x00, 0xf0, 0x11, 0x00


	//----- nvinfo : EIATTR_KPARAM_INFO
	.align		4
.L_16:
        /*0018*/ 	.byte	0x04, 0x17
        /*001a*/ 	.short	(.L_18 - .L_17)
.L_17:
        /*001c*/ 	.word	0x00000000
        /*0020*/ 	.short	0x0002
        /*0022*/ 	.short	0x0010
        /*0024*/ 	.byte	0x00, 0xf0, 0x11, 0x00


	//----- nvinfo : EIATTR_KPARAM_INFO
	.align		4
.L_18:
        /*0028*/ 	.byte	0x04, 0x17
        /*002a*/ 	.short	(.L_20 - .L_19)
.L_19:
        /*002c*/ 	.word	0x00000000
        /*0030*/ 	.short	0x0001
        /*0032*/ 	.short	0x0008
        /*0034*/ 	.byte	0x00, 0xf5, 0x21, 0x00


	//----- nvinfo : EIATTR_KPARAM_INFO
	.align		4
.L_20:
        /*0038*/ 	.byte	0x04, 0x17
        /*003a*/ 	.short	(.L_22 - .L_21)
.L_21:
        /*003c*/ 	.word	0x00000000
        /*0040*/ 	.short	0x0000
        /*0042*/ 	.short	0x0000
        /*0044*/ 	.byte	0x00, 0xf5, 0x21, 0x00


	//----- nvinfo : EIATTR_SPARSE_MMA_MASK
	.align		4
.L_22:
        /*0048*/ 	.byte	0x03, 0x50
        /*004a*/ 	.short	0x0000


	//----- nvinfo : EIATTR_MAXREG_COUNT
	.align		4
        /*004c*/ 	.byte	0x03, 0x1b
        /*004e*/ 	.short	0x00ff


	//----- nvinfo : EIATTR_NUM_BARRIERS
	.align		4
        /*0050*/ 	.byte	0x02, 0x4c
        /*0052*/ 	.byte	0x01
	.zero		1


	//----- nvinfo : EIATTR_EXTERNS
	.align		4
        /*0054*/ 	.byte	0x04, 0x0f
        /*0056*/ 	.short	(.L_24 - .L_23)


	//   ....[0]....
	.align		4
.L_23:
        /*0058*/ 	.word	index@(vprintf)


	//   ....[1]....
	.align		4
        /*005c*/ 	.word	index@(malloc)


	//   ....[2]....
	.align		4
        /*0060*/ 	.word	index@(free)


	//----- nvinfo : EIATTR_MERCURY_ISA_VERSION
	.align		4
.L_24:
        /*0064*/ 	.byte	0x03, 0x5f
        /*0066*/ 	.short	0x0101


	//----- nvinfo : EIATTR_VRC_CTA_INIT_COUNT
	.align		4
        /*0068*/ 	.byte	0x02, 0x4a
	.zero		1
	.zero		1


	//----- nvinfo : EIATTR_SYSCALL_OFFSETS
	.align		4
        /*006c*/ 	.byte	0x04, 0x46
        /*006e*/ 	.short	(.L_26 - .L_25)


	//   ....[0]....
.L_25:
        /*0070*/ 	.word	0x00000d30


	//   ....[1]....
        /*0074*/ 	.word	0x00000dc0


	//   ....[2]....
        /*0078*/ 	.word	0x00000f00


	//   ....[3]....
        /*007c*/ 	.word	0x00000fe0


	//   ....[4]....
        /*0080*/ 	.word	0x00001120


	//   ....[5]....
        /*0084*/ 	.word	0x000011f0


	//   ....[6]....
        /*0088*/ 	.word	0x00001310


	//   ....[7]....
        /*008c*/ 	.word	0x00001380


	//   ....[8]....
        /*0090*/ 	.word	0x00001b30


	//   ....[9]....
        /*0094*/ 	.word	0x00001bf0


	//   ....[10]....
        /*0098*/ 	.word	0x00001d30


	//   ....[11]....
        /*009c*/ 	.word	0x00001e00


	//   ....[12]....
        /*00a0*/ 	.word	0x00001f10


	//   ....[13]....
        /*00a4*/ 	.word	0x00001fd0


	//   ....[14]....
        /*00a8*/ 	.word	0x00002110


	//   ....[15]....
        /*00ac*/ 	.word	0x000021e0


	//   ....[16]....
        /*00b0*/ 	.word	0x00002390


	//   ....[17]....
        /*00b4*/ 	.word	0x00002450


	//   ....[18]....
        /*00b8*/ 	.word	0x00002590


	//   ....[19]....
        /*00bc*/ 	.word	0x00002660


	//   ....[20]....
        /*00c0*/ 	.word	0x00002970


	//   ....[21]....
        /*00c4*/ 	.word	0x00002a50


	//   ....[22]....
        /*00c8*/ 	.word	0x00002b70


	//   ....[23]....
        /*00cc*/ 	.word	0x00002c40


	//   ....[24]....
        /*00d0*/ 	.word	0x00002d50


	//   ....[25]....
        /*00d4*/ 	.word	0x00002e10


	//   ....[26]....
        /*00d8*/ 	.word	0x00002f30


	//   ....[27]....
        /*00dc*/ 	.word	0x00003000


	//   ....[28]....
        /*00e0*/ 	.word	0x00003120


	//   ....[29]....
        /*00e4*/ 	.word	0x000032c0


	//   ....[30]....
        /*00e8*/ 	.word	0x000033a0


	//   ....[31]....
        /*00ec*/ 	.word	0x000034c0


	//   ....[32]....
        /*00f0*/ 	.word	0x00003590


	//   ....[33]....
        /*00f4*/ 	.word	0x000036d0


	//   ....[34]....
        /*00f8*/ 	.word	0x00003720


	//----- nvinfo : EIATTR_EXIT_INSTR_OFFSETS
	.align		4
.L_26:
        /*00fc*/ 	.byte	0x04, 0x1c
        /*00fe*/ 	.short	(.L_28 - .L_27)


	//   ....[0]....
.L_27:
        /*0100*/ 	.word	0x00004a40


	//----- nvinfo : EIATTR_CRS_STACK_SIZE
	.align		4
.L_28:
        /*0104*/ 	.byte	0x04, 0x1e
        /*0106*/ 	.short	(.L_30 - .L_29)
.L_29:
        /*0108*/ 	.word	0x00000000


	//----- nvinfo : EIATTR_CBANK_PARAM_SIZE
	.align		4
.L_30:
        /*010c*/ 	.byte	0x03, 0x19
        /*010e*/ 	.short	0x0018


	//----- nvinfo : EIATTR_PARAM_CBANK
	.align		4
        /*0110*/ 	.byte	0x04, 0x0a
        /*0112*/ 	.short	(.L_32 - .L_31)
	.align		4
.L_31:
        /*0114*/ 	.word	index@(.nv.constant0._Z11perm_kernelPiS_ii)
        /*0118*/ 	.short	0x0380
        /*011a*/ 	.short	0x0018


	//----- nvinfo : EIATTR_SW_WAR
	.align		4
.L_32:
        /*011c*/ 	.byte	0x04, 0x36
        /*011e*/ 	.short	(.L_34 - .L_33)
.L_33:
        /*0120*/ 	.word	0x00000008
.L_34:


//--------------------- .nv.callgraph             --------------------------
	.section	.nv.callgraph,"",@"SHT_CUDA_CALLGRAPH"
	.align	4
	.sectionentsize	8
	.align		4
        /*0000*/ 	.word	0x00000000
	.align		4
        /*0004*/ 	.word	0xffffffff
	.align		4
        /*0008*/ 	.word	index@(_Z11perm_kernelPiS_ii)
	.align		4
        /*000c*/ 	.word	index@(free)
	.align		4
        /*0010*/ 	.word	index@(_Z11perm_kernelPiS_ii)
	.align		4
        /*0014*/ 	.word	index@(vprintf)
	.align		4
        /*0018*/ 	.word	index@(_Z11perm_kernelPiS_ii)
	.align		4
        /*001c*/ 	.word	index@(malloc)
	.align		4
        /*0020*/ 	.word	0x00000000
	.align		4
        /*0024*/ 	.word	0xfffffffe
	.align		4
        /*0028*/ 	.word	0x00000000
	.align		4
        /*002c*/ 	.word	0xfffffffd
	.align		4
        /*0030*/ 	.word	0x00000000
	.align		4
        /*0034*/ 	.word	0xfffffffc


//--------------------- .nv.constant4             --------------------------
	.section	.nv.constant4,"a",@progbits
	.align	8
	.align		8
.nv.constant4:
        /*0000*/ 	.dword	vprintf
	.align		8
        /*0008*/ 	.dword	malloc
	.align		8
        /*0010*/ 	.dword	free
	.align		8
        /*0018*/ 	.dword	$str
	.align		8
        /*0020*/ 	.dword	$str$1
	.align		8
        /*0028*/ 	.dword	$str$2
	.align		8
        /*0030*/ 	.dword	$str$3
	.align		8
        /*0038*/ 	.dword	$str$4


//--------------------- .text._Z11perm_kernelPiS_ii --------------------------
	.section	.text._Z11perm_kernelPiS_ii,"ax",@progbits
	.align	128
        .global         _Z11perm_kernelPiS_ii
        .type           _Z11perm_kernelPiS_ii,@function
        .size           _Z11perm_kernelPiS_ii,(.L_x_129 - _Z11perm_kernelPiS_ii)
        .other          _Z11perm_kernelPiS_ii,@"STO_CUDA_ENTRY STV_DEFAULT"
_Z11perm_kernelPiS_ii:
.text._Z11perm_kernelPiS_ii:
[----:B------:R-:W0:Y:S08]  /*0000*/  LDC R1, c[0x0][0x37c] ;  /* 0x0000df00ff017b82 */ /* 0x000e300000000800 */
[----:B------:R-:W-:Y:S01]  /*0010*/  S2UR UR4, SR_CTAID.Y ;  /* 0x00000000000479c3 */ /* 0x000fe20000002600 */
[----:B------:R-:W1:Y:S01]  /*0020*/  S2R R5, SR_TID.Z ;  /* 0x0000000000057919 */ /* 0x000e620000002300 */
[----:B------:R-:W2:Y:S01]  /*0030*/  LDCU UR9, c[0x0][0x2fc] ;  /* 0x00005f80ff0977ac */ /* 0x000ea20008000800 */
[----:B0-----:R-:W-:Y:S01]  /*0040*/  VIADD R1, R1, 0xffffffe8 ;  /* 0xffffffe801017836 */ /* 0x001fe20000000000 */
[----:B------:R-:W0:Y:S01]  /*0050*/  S2R R3, SR_TID.Y ;  /* 0x0000000000037919 */ /* 0x000e220000002200 */
[----:B------:R-:W3:Y:S03]  /*0060*/  LDCU UR10, c[0x0][0x360] ;  /* 0x00006c00ff0a77ac */ /* 0x000ee60008000800 */
[----:B------:R-:W4:Y:S01]  /*0070*/  S2UR UR6, SR_CTAID.Z ;  /* 0x00000000000679c3 */ /* 0x000f220000002700 */
[----:B------:R-:W5:Y:S01]  /*0080*/  S2R R27, SR_TID.X ;  /* 0x00000000001b7919 */ /* 0x000f620000002100 */
[----:B------:R-:W4:Y:S01]  /*0090*/  LDCU UR11, c[0x0][0x364] ;  /* 0x00006c80ff0b77ac */ /* 0x000f220008000800 */
[----:B------:R-:W2:Y:S05]  /*00a0*/  LDCU UR8, c[0x0][0x390] ;  /* 0x00007200ff0877ac */ /* 0x000eaa0008000800 */
[----:B------:R-:W3:Y:S01]  /*00b0*/  S2UR UR5, SR_CTAID.X ;  /* 0x00000000000579c3 */ /* 0x000ee20000002500 */
[----:B------:R-:W1:Y:S01]  /*00c0*/  LDCU UR7, c[0x0][0x2f8] ;  /* 0x00005f00ff0777ac */ /* 0x000e620008000800 */
[----:B------:R-:W0:Y:S06]  /*00d0*/  LDCU.64 UR36, c[0x0][0x358] ;  /* 0x00006b00ff2477ac */ /* 0x000e2c0008000a00 */
[----:B------:R-:W0:Y:S01]  /*00e0*/  LDC R0, c[0x0][0x368] ;  /* 0x0000da00ff007b82 */ /* 0x000e220000000800 */
[----:B----4-:R-:W-:-:S02]  /*00f0*/  UIMAD UR4, UR6, UR11, UR4 ;  /* 0x0000000b060472a4 */ /* 0x010fc4000f8e0204 */
[----:B--2---:R-:W-:Y:S01]  /*0100*/  UISETP.NE.AND UP0, UPT, UR8, URZ, UPT ;  /* 0x000000ff0800728c */ /* 0x004fe2000bf05270 */
[----:B-1----:R-:W-:Y:S01]  /*0110*/  IADD3 R28, P0, PT, R1, UR7, RZ ;  /* 0x00000007011c7c10 */ /* 0x002fe2000ff1e0ff */
[----:B---3--:R-:W-:-:S04]  /*0120*/  UIMAD UR4, UR4, UR10, UR5 ;  /* 0x0000000a040472a4 */ /* 0x008fc8000f8e0205 */
[----:B------:R-:W-:Y:S02]  /*0130*/  IMAD.X R2, RZ, RZ, UR9, P0 ;  /* 0x00000009ff027e24 */ /* 0x000fe400080e06ff */
[----:B0-----:R-:W-:-:S04]  /*0140*/  IMAD R0, R0, UR4, R5 ;  /* 0x0000000400007c24 */ /* 0x001fc8000f8e0205 */
[----:B------:R-:W-:-:S04]  /*0150*/  IMAD R0, R0, UR11, R3 ;  /* 0x0000000b00007c24 */ /* 0x000fc8000f8e0203 */
[----:B-----5:R-:W-:Y:S01]  /*0160*/  IMAD R27, R0, UR10, R27 ;  /* 0x0000000a001b7c24 */ /* 0x020fe2000f8e021b */
[----:B------:R-:W-:Y:S06]  /*0170*/  BRA.U !UP0, `(.L_x_0) ;  /* 0x0000000508a07547 */ /* 0x000fec000b800000 */
[----:B------:R-:W-:Y:S01]  /*0180*/  UIMAD UR4, UR8, UR8, URZ ;  /* 0x00000008080472a4 */ /* 0x000fe2000f8e02ff */
[----:B------:R-:W-:-:S03]  /*0190*/  IMAD.MOV.U32 R0, RZ, RZ, RZ ;  /* 0x000000ffff007224 */ /* 0x000fc600078e00ff */
[----:B------:R-:W-:-:S04]  /*01a0*/  UISETP.LT.U32.AND UP0, UPT, UR4, 0x1, UPT ;  /* 0x000000010400788c */ /* 0x000fc8000bf01070 */
[----:B------:R-:W-:Y:S02]  /*01b0*/  USEL UR6, UR4, 0x1, !UP0 ;  /* 0x0000000104067887 */ /* 0x000fe4000c000000 */
[----:B------:R-:W-:-:S09]  /*01c0*/  UISETP.GE.U32.AND UP0, UPT, UR4, 0x4, UPT ;  /* 0x000000040400788c */ /* 0x000fd2000bf06070 */
[----:B------:R-:W-:Y:S05]  /*01d0*/  BRA.U !UP0, `(.L_x_1) ;  /* 0x00000005085c7547 */ /* 0x000fea000b800000 */
[----:B------:R-:W0:Y:S01]  /*01e0*/  S2UR UR7, SR_CgaCtaId ;  /* 0x00000000000779c3 */ /* 0x000e220000008800 */
[----:B------:R-:W1:Y:S01]  /*01f0*/  LDCU.64 UR10, c[0x0][0x380] ;  /* 0x00007000ff0a77ac */ /* 0x000e620008000a00 */
[----:B------:R-:W-:Y:S01]  /*0200*/  ULOP3.LUT UR9, UR6, 0xfffffffc, URZ, 0xc0, !UPT ;  /* 0xfffffffc06097892 */ /* 0x000fe2000f8ec0ff */
[----:B------:R-:W-:-:S05]  /*0210*/  UMOV UR5, 0x400 ;  /* 0x0000040000057882 */ /* 0x000fca0000000000 */
[----:B------:R-:W-:Y:S01]  /*0220*/  MOV R0, UR9 ;  /* 0x0000000900007c02 */ /* 0x000fe20008000f00 */
[----:B-1----:R-:W-:Y:S02]  /*0230*/  UIADD3 UR4, UP0, UPT, UR10, 0x8, URZ ;  /* 0x000000080a047890 */ /* 0x002fe4000ff1e0ff */
[----:B------:R-:W-:Y:S02]  /*0240*/  UIADD3 UR10, UPT, UPT, -UR9, URZ, URZ ;  /* 0x000000ff090a7290 */ /* 0x000fe4000fffe1ff */
[----:B0-----:R-:W-:Y:S02]  /*0250*/  ULEA UR7, UR7, UR5, 0x18 ;  /* 0x0000000507077291 */ /* 0x001fe4000f8ec0ff */
[----:B------:R-:W-:Y:S01]  /*0260*/  IMAD.U32 R4, RZ, RZ, UR4 ;  /* 0x00000004ff047e24 */ /* 0x000fe2000f8e00ff */
[----:B------:R-:W-:Y:S02]  /*0270*/  UIADD3.X UR5, UPT, UPT, URZ, UR11, URZ, UP0, !UPT ;  /* 0x0000000bff057290 */ /* 0x000fe400087fe4ff */
[----:B------:R-:W-:-:S02]  /*0280*/  UISETP.GE.AND UP0, UPT, UR10, URZ, UPT ;  /* 0x000000ff0a00728c */ /* 0x000fc4000bf06270 */
[----:B------:R-:W-:Y:S02]  /*0290*/  UIADD3 UR7, UPT, UPT, UR7, 0x8, URZ ;  /* 0x0000000807077890 */ /* 0x000fe4000fffe0ff */
[----:B------:R-:W-:-:S05]  /*02a0*/  IMAD.U32 R5, RZ, RZ, UR5 ;  /* 0x00000005ff057e24 */ /* 0x000fca000f8e00ff */
[----:B------:R-:W-:Y:S05]  /*02b0*/  BRA.U UP0, `(.L_x_2) ;  /* 0x0000000100ec7547 */ /* 0x000fea000b800000 */
[----:B------:R-:W-:Y:S02]  /*02c0*/  UIADD3 UR4, UPT, UPT, -UR10, URZ, URZ ;  /* 0x000000ff0a047290 */ /* 0x000fe4000fffe1ff */
[----:B------:R-:W-:Y:S02]  /*02d0*/  UPLOP3.LUT UP0, UPT, UPT, UPT, UPT, 0x80, 0x8 ;  /* 0x000000000008789c */ /* 0x000fe40003f0f070 */
[----:B------:R-:W-:-:S09]  /*02e0*/  UISETP.GT.AND UP1, UPT, UR4, 0xc, UPT ;  /* 0x0000000c0400788c */ /* 0x000fd2000bf24270 */
[----:B------:R-:W-:Y:S05]  /*02f0*/  BRA.U !UP1, `(.L_x_3) ;  /* 0x00000001097c7547 */ /* 0x000fea000b800000 */
[----:B------:R-:W-:-:S11]  /*0300*/  UPLOP3.LUT UP0, UPT, UPT, UPT, UPT, 0x40, 0x4 ;  /* 0x000000000004789c */ /* 0x000fd60003f0e870 */
.L_x_4:
[----:B0-----:R-:W2:Y:S04]  /*0310*/  LDG.E R6, desc[UR36][R4.64+-0x8] ;  /* 0xfffff82404067981 */ /* 0x001ea8000c1e1900 */
[----:B------:R-:W2:Y:S04]  /*0320*/  LDG.E R7, desc[UR36][R4.64+-0x4] ;  /* 0xfffffc2404077981 */ /* 0x000ea8000c1e1900 */
[----:B------:R-:W3:Y:S04]  /*0330*/  LDG.E R8, desc[UR36][R4.64] ;  /* 0x0000002404087981 */ /* 0x000ee8000c1e1900 */
[----:B------:R-:W3:Y:S04]  /*0340*/  LDG.E R9, desc[UR36][R4.64+0x4] ;  /* 0x0000042404097981 */ /* 0x000ee8000c1e1900 */
[----:B------:R-:W4:Y:S04]  /*0350*/  LDG.E R10, desc[UR36][R4.64+0x8] ;  /* 0x00000824040a7981 */ /* 0x000f28000c1e1900 */
[----:B------:R-:W4:Y:S04]  /*0360*/  LDG.E R11, desc[UR36][R4.64+0xc] ;  /* 0x00000c24040b7981 */ /* 0x000f28000c1e1900 */
[----:B------:R-:W5:Y:S04]  /*0370*/  LDG.E R12, desc[UR36][R4.64+0x10] ;  /* 0x00001024040c7981 */ /* 0x000f68000c1e1900 */
        /* <DEDUP_REMOVED lines=8> */
[----:B------:R0:W5:Y:S01]  /*0400*/  LDG.E R21, desc[UR36][R4.64+0x34] ;  /* 0x0000342404157981 */ /* 0x000162000c1e1900 */
[----:B------:R-:W-:-:S04]  /*0410*/  UIADD3 UR10, UPT, UPT, UR10, 0x10, URZ ;  /* 0x000000100a0a7890 */ /* 0x000fc8000fffe0ff */
[----:B------:R-:W-:Y:S01]  /*0420*/  UISETP.GE.AND UP1, UPT, UR10, -0xc, UPT ;  /* 0xfffffff40a00788c */ /* 0x000fe2000bf26270 */
[----:B0-----:R-:W-:-:S05]  /*0430*/  IADD3 R4, P0, PT, R4, 0x40, RZ ;  /* 0x0000004004047810 */ /* 0x001fca0007f1e0ff */
[----:B------:R-:W-:Y:S01]  /*0440*/  IMAD.X R5, RZ, RZ, R5, P0 ;  /* 0x000000ffff057224 */ /* 0x000fe200000e0605 */
[----:B--2---:R0:W-:Y:S04]  /*0450*/  STS.64 [UR7+-0x8], R6 ;  /* 0xfffff806ff007988 */ /* 0x0041e80008000a07 */
[----:B---3--:R0:W-:Y:S04]  /*0460*/  STS.64 [UR7], R8 ;  /* 0x00000008ff007988 */ /* 0x0081e80008000a07 */
[----:B----4-:R0:W-:Y:S04]  /*0470*/  STS.64 [UR7+0x8], R10 ;  /* 0x0000080aff007988 */ /* 0x0101e80008000a07 */
[----:B-----5:R0:W-:Y:S04]  /*0480*/  STS.64 [UR7+0x10], R12 ;  /* 0x0000100cff007988 */ /* 0x0201e80008000a07 */
[----:B------:R0:W-:Y:S04]  /*0490*/  STS.64 [UR7+0x18], R14 ;  /* 0x0000180eff007988 */ /* 0x0001e80008000a07 */
[----:B------:R0:W-:Y:S04]  /*04a0*/  STS.64 [UR7+0x20], R16 ;  /* 0x00002010ff007988 */ /* 0x0001e80008000a07 */
[----:B------:R0:W-:Y:S04]  /*04b0*/  STS.64 [UR7+0x28], R18 ;  /* 0x00002812ff007988 */ /* 0x0001e80008000a07 */
[----:B------:R0:W-:Y:S01]  /*04c0*/  STS.64 [UR7+0x30], R20 ;  /* 0x00003014ff007988 */ /* 0x0001e20008000a07 */
[----:B------:R-:W-:Y:S01]  /*04d0*/  UIADD3 UR7, UPT, UPT, UR7, 0x40, URZ ;  /* 0x0000004007077890 */ /* 0x000fe2000fffe0ff */
[----:B------:R-:W-:Y:S11]  /*04e0*/  BRA.U !UP1, `(.L_x_4) ;  /* 0xfffffffd09887547 */ /* 0x000ff6000b83ffff */
.L_x_3:
[----:B------:R-:W-:-:S04]  /*04f0*/  UIADD3 UR4, UPT, UPT, -UR10, URZ, URZ ;  /* 0x000000ff0a047290 */ /* 0x000fc8000fffe1ff */
[----:B------:R-:W-:-:S09]  /*0500*/  UISETP.GT.AND UP1, UPT, UR4, 0x4, UPT ;  /* 0x000000040400788c */ /* 0x000fd2000bf24270 */
[----:B------:R-:W-:Y:S05]  /*0510*/  BRA.U !UP1, `(.L_x_5) ;  /* 0x00000001094c7547 */ /* 0x000fea000b800000 */
[----:B0-----:R-:W2:Y:S04]  /*0520*/  LDG.E R6, desc[UR36][R4.64+-0x8] ;  /* 0xfffff82404067981 */ /* 0x001ea8000c1e1900 */
[----:B------:R-:W2:Y:S04]  /*0530*/  LDG.E R7, desc[UR36][R4.64+-0x4] ;  /* 0xfffffc2404077981 */ /* 0x000ea8000c1e1900 */
[----:B------:R-:W3:Y:S04]  /*0540*/  LDG.E R8, desc[UR36][R4.64] ;  /* 0x0000002404087981 */ /* 0x000ee8000c1e1900 */
[----:B------:R-:W3:Y:S04]  /*0550*/  LDG.E R9, desc[UR36][R4.64+0x4] ;  /* 0x0000042404097981 */ /* 0x000ee8000c1e1900 */
[----:B------:R-:W4:Y:S04]  /*0560*/  LDG.E R10, desc[UR36][R4.64+0x8] ;  /* 0x00000824040a7981 */ /* 0x000f28000c1e1900 */
[----:B------:R-:W4:Y:S04]  /*0570*/  LDG.E R11, desc[UR36][R4.64+0xc] ;  /* 0x00000c24040b7981 */ /* 0x000f28000c1e1900 */
[----:B------:R-:W5:Y:S04]  /*0580*/  LDG.E R12, desc[UR36][R4.64+0x10] ;  /* 0x00001024040c7981 */ /* 0x000f68000c1e1900 */
[----:B------:R0:W5:Y:S01]  /*0590*/  LDG.E R13, desc[UR36][R4.64+0x14] ;  /* 0x00001424040d7981 */ /* 0x000162000c1e1900 */
[----:B------:R-:W-:Y:S01]  /*05a0*/  IADD3 R3, P0, PT, R4, 0x20, RZ ;  /* 0x0000002004037810 */ /* 0x000fe20007f1e0ff */
[----:B------:R-:W-:-:S02]  /*05b0*/  UIADD3 UR10, UPT, UPT, UR10, 0x8, URZ ;  /* 0x000000080a0a7890 */ /* 0x000fc4000fffe0ff */
[----:B------:R-:W-:Y:S01]  /*05c0*/  UPLOP3.LUT UP0, UPT, UPT, UPT, UPT, 0x40, 0x4 ;  /* 0x000000000004789c */ /* 0x000fe20003f0e870 */
[----:B------:R-:W-:Y:S01]  /*05d0*/  IADD3.X R14, PT, PT, RZ, R5, RZ, P0, !PT ;  /* 0x00000005ff0e7210 */ /* 0x000fe200007fe4ff */
[----:B0-----:R-:W-:-:S04]  /*05e0*/  IMAD.MOV.U32 R4, RZ, RZ, R3 ;  /* 0x000000ffff047224 */ /* 0x001fc800078e0003 */
[----:B------:R-:W-:Y:S01]  /*05f0*/  IMAD.MOV.U32 R5, RZ, RZ, R14 ;  /* 0x000000ffff057224 */ /* 0x000fe200078e000e */
[----:B--2---:R1:W-:Y:S04]  /*0600*/  STS.64 [UR7+-0x8], R6 ;  /* 0xfffff806ff007988 */ /* 0x0043e80008000a07 */
[----:B---3--:R1:W-:Y:S04]  /*0610*/  STS.64 [UR7], R8 ;  /* 0x00000008ff007988 */ /* 0x0083e80008000a07 */
[----:B----4-:R1:W-:Y:S04]  /*0620*/  STS.64 [UR7+0x8], R10 ;  /* 0x0000080aff007988 */ /* 0x0103e80008000a07 */
[----:B-----5:R1:W-:Y:S01]  /*0630*/  STS.64 [UR7+0x10], R12 ;  /* 0x0000100cff007988 */ /* 0x0203e20008000a07 */
[----:B------:R-:W-:-:S12]  /*0640*/  UIADD3 UR7, UPT, UPT, UR7, 0x20, URZ ;  /* 0x0000002007077890 */ /* 0x000fd8000fffe0ff */
.L_x_5:
[----:B------:R-:W-:-:S09]  /*0650*/  UISETP.NE.OR UP0, UPT, UR10, URZ, UP0 ;  /* 0x000000ff0a00728c */ /* 0x000fd20008705670 */
[----:B------:R-:W-:Y:S05]  /*0660*/  BRA.U !UP0, `(.L_x_1) ;  /* 0x0000000108387547 */ /* 0x000fea000b800000 */
.L_x_2:
[----:B012---:R-:W2:Y:S04]  /*0670*/  LDG.E R6, desc[UR36][R4.64+-0x8] ;  /* 0xfffff82404067981 */ /* 0x007ea8000c1e1900 */
[----:B------:R-:W2:Y:S04]  /*0680*/  LDG.E R7, desc[UR36][R4.64+-0x4] ;  /* 0xfffffc2404077981 */ /* 0x000ea8000c1e1900 */
[----:B------:R-:W3:Y:S04]  /*0690*/  LDG.E R8, desc[UR36][R4.64] ;  /* 0x0000002404087981 */ /* 0x000ee8000c1e1900 */
[----:B------:R0:W3:Y:S01]  /*06a0*/  LDG.E R9, desc[UR36][R4.64+0x4] ;  /* 0x0000042404097981 */ /* 0x0000e2000c1e1900 */
[----:B------:R-:W-:Y:S01]  /*06b0*/  UIADD3 UR10, UPT, UPT, UR10, 0x4, URZ ;  /* 0x000000040a0a7890 */ /* 0x000fe2000fffe0ff */
[----:B------:R-:W-:-:S03]  /*06c0*/  IADD3 R3, P0, PT, R4, 0x10, RZ ;  /* 0x0000001004037810 */ /* 0x000fc60007f1e0ff */
[----:B------:R-:W-:Y:S02]  /*06d0*/  UISETP.NE.AND UP0, UPT, UR10, URZ, UPT ;  /* 0x000000ff0a00728c */ /* 0x000fe4000bf05270 */
[----:B------:R-:W-:Y:S01]  /*06e0*/  IMAD.X R10, RZ, RZ, R5, P0 ;  /* 0x000000ffff0a7224 */ /* 0x000fe200000e0605 */
[----:B0-----:R-:W-:-:S03]  /*06f0*/  MOV R4, R3 ;  /* 0x0000000300047202 */ /* 0x001fc60000000f00 */
[----:B------:R-:W-:Y:S01]  /*0700*/  IMAD.MOV.U32 R5, RZ, RZ, R10 ;  /* 0x000000ffff057224 */ /* 0x000fe200078e000a */
[----:B--2---:R2:W-:Y:S04]  /*0710*/  STS.64 [UR7+-0x8], R6 ;  /* 0xfffff806ff007988 */ /* 0x0045e80008000a07 */
[----:B---3--:R2:W-:Y:S01]  /*0720*/  STS.64 [UR7], R8 ;  /* 0x00000008ff007988 */ /* 0x0085e20008000a07 */
[----:B------:R-:W-:Y:S01]  /*0730*/  UIADD3 UR7, UPT, UPT, UR7, 0x10, URZ ;  /* 0x0000001007077890 */ /* 0x000fe2000fffe0ff */
[----:B------:R-:W-:Y:S11]  /*0740*/  BRA.U UP0, `(.L_x_2) ;  /* 0xfffffffd00c87547 */ /* 0x000ff6000b83ffff */
.L_x_1:
[----:B------:R-:W-:-:S04]  /*0750*/  ULOP3.LUT UR6, UR6, 0x1, URZ, 0xc0, !UPT ;  /* 0x0000000106067892 */ /* 0x000fc8000f8ec0ff */
[----:B------:R-:W-:-:S09]  /*0760*/  UISETP.NE.U32.AND UP0, UPT, UR6, 0x1, UPT ;  /* 0x000000010600788c */ /* 0x000fd2000bf05070 */
[----:B------:R-:W-:Y:S05]  /*0770*/  BRA.U UP0, `(.L_x_0) ;  /* 0x0000000100207547 */ /* 0x000fea000b800000 */
[----:B------:R-:W3:Y:S02]  /*0780*/  LDC.64 R4, c[0x0][0x380] ;  /* 0x0000e000ff047b82 */ /* 0x000ee40000000a00 */
[----:B---3--:R-:W-:-:S06]  /*0790*/  IMAD.WIDE.U32 R4, R0, 0x4, R4 ;  /* 0x0000000400047825 */ /* 0x008fcc00078e0004 */
[----:B------:R-:W3:Y:S01]  /*07a0*/  LDG.E R4, desc[UR36][R4.64] ;  /* 0x0000002404047981 */ /* 0x000ee2000c1e1900 */
[----:B------:R-:W-:Y:S01]  /*07b0*/  MOV R3, 0x400 ;  /* 0x0000040000037802 */ /* 0x000fe20000000f00 */
[----:B012---:R-:W0:Y:S03]  /*07c0*/  S2R R6, SR_CgaCtaId ;  /* 0x0000000000067919 */ /* 0x007e260000008800 */
[----:B0-----:R-:W-:-:S05]  /*07d0*/  LEA R3, R6, R3, 0x18 ;  /* 0x0000000306037211 */ /* 0x001fca00078ec0ff */
[----:B------:R-:W-:-:S05]  /*07e0*/  IMAD R3, R0, 0x4, R3 ;  /* 0x0000000400037824 */ /* 0x000fca00078e0203 */
[----:B---3--:R3:W-:Y:S02]  /*07f0*/  STS [R3], R4 ;  /* 0x0000000403007388 */ /* 0x0087e40000000800 */
.L_x_0:
[----:B------:R-:W-:Y:S01]  /*0800*/  BAR.SYNC.DEFER_BLOCKING 0x0 ;  /* 0x0000000000007b1d */ /* 0x000fe20000010000 */
[----:B------:R-:W-:-:S05]  /*0810*/  UISETP.GE.AND UP0, UPT, UR8, 0x1, UPT ;  /* 0x000000010800788c */ /* 0x000fca000bf06270 */
[----:B------:R-:W-:Y:S01]  /*0820*/  UMOV UR40, URZ ;  /* 0x000000ff00287c82 */ /* 0x000fe20008000000 */
[----:B------:R-:W-:-:S03]  /*0830*/  UMOV UR38, URZ ;  /* 0x000000ff00267c82 */ /* 0x000fc60008000000 */
[----:B------:R-:W-:Y:S05]  /*0840*/  BRA.U !UP0, `(.L_x_6) ;  /* 0x00000001089c7547 */ /* 0x000fea000b800000 */
[----:B------:R-:W-:Y:S02]  /*0850*/  UIADD3 UR4, UPT, UPT, UR8, -0x1, URZ ;  /* 0xffffffff08047890 */ /* 0x000fe4000fffe0ff */
[----:B------:R-:W-:Y:S02]  /*0860*/  ULOP3.LUT UR7, UR8, 0x3, URZ, 0xc0, !UPT ;  /* 0x0000000308077892 */ /* 0x000fe4000f8ec0ff */
[----:B------:R-:W-:Y:S02]  /*0870*/  UISETP.GE.U32.AND UP1, UPT, UR4, 0x3, UPT ;  /* 0x000000030400788c */ /* 0x000fe4000bf26070 */
[----:B------:R-:W-:Y:S01]  /*0880*/  UISETP.NE.AND UP0, UPT, UR7, URZ, UPT ;  /* 0x000000ff0700728c */ /* 0x000fe2000bf05270 */
[----:B------:R-:W-:Y:S01]  /*0890*/  UMOV UR40, 0x1 ;  /* 0x0000000100287882 */ /* 0x000fe20000000000 */
[----:B------:R-:W-:Y:S01]  /*08a0*/  UMOV UR38, URZ ;  /* 0x000000ff00267c82 */ /* 0x000fe20008000000 */
[----:B------:R-:W-:-:S04]  /*08b0*/  UMOV UR9, 0x1 ;  /* 0x0000000100097882 */ /* 0x000fc80000000000 */
[----:B------:R-:W-:Y:S05]  /*08c0*/  BRA.U !UP1, `(.L_x_7) ;  /* 0x0000000109587547 */ /* 0x000fea000b800000 */
[----:B------:R-:W-:Y:S01]  /*08d0*/  ULOP3.LUT UR4, UR8, 0x7ffffffc, URZ, 0xc0, !UPT ;  /* 0x7ffffffc08047892 */ /* 0x000fe2000f8ec0ff */
[----:B------:R-:W-:Y:S01]  /*08e0*/  UMOV UR40, 0x1 ;  /* 0x0000000100287882 */ /* 0x000fe20000000000 */
[----:B------:R-:W-:Y:S01]  /*08f0*/  UMOV UR38, URZ ;  /* 0x000000ff00267c82 */ /* 0x000fe20008000000 */
[----:B------:R-:W-:-:S09]  /*0900*/  UMOV UR9, 0x1 ;  /* 0x0000000100097882 */ /* 0x000fd20000000000 */
.L_x_8:
[----:B------:R-:W-:Y:S02]  /*0910*/  UIMAD.WIDE.U32 UR40, UR40, UR9, URZ ;  /* 0x00000009282872a5 */ /* 0x000fe4000f8e00ff */
[----:B------:R-:W-:Y:S02]  /*0920*/  UIMAD UR6, UR38, UR9, URZ ;  /* 0x00000009260672a4 */ /* 0x000fe4000f8e02ff */
[----:B------:R-:W-:Y:S02]  /*0930*/  UIADD3 UR5, UPT, UPT, UR9, 0x1, URZ ;  /* 0x0000000109057890 */ /* 0x000fe4000fffe0ff */
[----:B------:R-:W-:Y:S02]  /*0940*/  UIADD3 UR6, UPT, UPT, UR41, UR6, URZ ;  /* 0x0000000629067290 */ /* 0x000fe4000fffe0ff */
[----:B------:R-:W-:Y:S02]  /*0950*/  UIMAD.WIDE.U32 UR40, UR40, UR5, URZ ;  /* 0x00000005282872a5 */ /* 0x000fe4000f8e00ff */
[----:B------:R-:W-:-:S02]  /*0960*/  UIMAD UR6, UR6, UR5, URZ ;  /* 0x00000005060672a4 */ /* 0x000fc4000f8e02ff */
[----:B------:R-:W-:Y:S02]  /*0970*/  UIADD3 UR5, UPT, UPT, UR9, 0x2, URZ ;  /* 0x0000000209057890 */ /* 0x000fe4000fffe0ff */
[----:B------:R-:W-:Y:S02]  /*0980*/  UIADD3 UR6, UPT, UPT, UR41, UR6, URZ ;  /* 0x0000000629067290 */ /* 0x000fe4000fffe0ff */
[----:B------:R-:W-:Y:S02]  /*0990*/  UIMAD.WIDE.U32 UR40, UR40, UR5, URZ ;  /* 0x00000005282872a5 */ /* 0x000fe4000f8e00ff */
[----:B------:R-:W-:Y:S02]  /*09a0*/  UIMAD UR5, UR6, UR5, URZ ;  /* 0x00000005060572a4 */ /* 0x000fe4000f8e02ff */
[----:B------:R-:W-:Y:S02]  /*09b0*/  UIADD3 UR6, UPT, UPT, UR9, 0x3, URZ ;  /* 0x0000000309067890 */ /* 0x000fe4000fffe0ff */
[----:B------:R-:W-:-:S02]  /*09c0*/  UIADD3 UR5, UPT, UPT, UR41, UR5, URZ ;  /* 0x0000000529057290 */ /* 0x000fc4000fffe0ff */
[----:B------:R-:W-:Y:S02]  /*09d0*/  UISETP.NE.AND UP1, UPT, UR6, UR4, UPT ;  /* 0x000000040600728c */ /* 0x000fe4000bf25270 */
[----:B------:R-:W-:Y:S02]  /*09e0*/  UIMAD.WIDE.U32 UR40, UR40, UR6, URZ ;  /* 0x00000006282872a5 */ /* 0x000fe4000f8e00ff */
[----:B------:R-:W-:Y:S02]  /*09f0*/  UIMAD UR5, UR5, UR6, URZ ;  /* 0x00000006050572a4 */ /* 0x000fe4000f8e02ff */
[----:B------:R-:W-:Y:S02]  /*0a00*/  UIADD3 UR9, UPT, UPT, UR9, 0x4, URZ ;  /* 0x0000000409097890 */ /* 0x000fe4000fffe0ff */
[----:B------:R-:W-:Y:S01]  /*0a10*/  UIADD3 UR38, UPT, UPT, UR41, UR5, URZ ;  /* 0x0000000529267290 */ /* 0x000fe2000fffe0ff */
[----:B------:R-:W-:Y:S11]  /*0a20*/  BRA.U UP1, `(.L_x_8) ;  /* 0xfffffffd01b87547 */ /* 0x000ff6000b83ffff */
.L_x_7:
[----:B------:R-:W-:Y:S05]  /*0a30*/  BRA.U !UP0, `(.L_x_6) ;  /* 0x0000000108207547 */ /* 0x000fea000b800000 */
[----:B------:R-:W-:-:S05]  /*0a40*/  UMOV UR4, URZ ;  /* 0x000000ff00047c82 */ /* 0x000fca0008000000 */
.L_x_9:
[----:B------:R-:W-:Y:S02]  /*0a50*/  UIADD3 UR4, UPT, UPT, UR4, 0x1, URZ ;  /* 0x0000000104047890 */ /* 0x000fe4000fffe0ff */
[----:B------:R-:W-:Y:S02]  /*0a60*/  UIMAD.WIDE.U32 UR40, UR40, UR9, URZ ;  /* 0x00000009282872a5 */ /* 0x000fe4000f8e00ff */
[----:B------:R-:W-:Y:S02]  /*0a70*/  UISETP.NE.AND UP0, UPT, UR4, UR7, UPT ;  /* 0x000000070400728c */ /* 0x000fe4000bf05270 */
[----:B------:R-:W-:Y:S02]  /*0a80*/  UIMAD UR38, UR38, UR9, URZ ;  /* 0x00000009262672a4 */ /* 0x000fe4000f8e02ff */
[----:B------:R-:W-:Y:S02]  /*0a90*/  UIADD3 UR9, UPT, UPT, UR9, 0x1, URZ ;  /* 0x0000000109097890 */ /* 0x000fe4000fffe0ff */
[----:B------:R-:W-:-:S03]  /*0aa0*/  UIADD3 UR38, UPT, UPT, UR41, UR38, URZ ;  /* 0x0000002629267290 */ /* 0x000fc6000fffe0ff */
[----:B------:R-:W-:Y:S09]  /*0ab0*/  BRA.U UP0, `(.L_x_9) ;  /* 0xfffffffd00e47547 */ /* 0x000ff2000b83ffff */
.L_x_6:
[----:B012---:R-:W0:Y:S02]  /*0ac0*/  LDC R6, c[0x0][0x394] ;  /* 0x0000e500ff067b82 */ /* 0x007e240000000800 */
[----:B0-----:R-:W-:-:S04]  /*0ad0*/  SHF.R.S32.HI R26, RZ, 0x1f, R6 ;  /* 0x0000001fff1a7819 */ /* 0x001fc80000011406 */
[----:B------:R-:W-:-:S04]  /*0ae0*/  LOP3.LUT R0, R26, UR38, RZ, 0xfc, !PT ;  /* 0x000000261a007c12 */ /* 0x000fc8000f8efcff */
[----:B------:R-:W-:-:S13]  /*0af0*/  ISETP.NE.U32.AND P0, PT, R0, RZ, PT ;  /* 0x000000ff0000720c */ /* 0x000fda0003f05070 */
[----:B------:R-:W-:Y:S05]  /*0b00*/  @P0 BRA `(.L_x_10) ;  /* 0x0000000000500947 */ /* 0x000fea0003800000 */
[----:B------:R-:W0:Y:S01]  /*0b10*/  I2F.U32.RP R0, R6 ;  /* 0x0000000600007306 */ /* 0x000e220000209000 */
[----:B------:R-:W-:Y:S01]  /*0b20*/  ISETP.NE.U32.AND P2, PT, R6, RZ, PT ;  /* 0x000000ff0600720c */ /* 0x000fe20003f45070 */
[----:B------:R-:W-:-:S06]  /*0b30*/  IMAD.MOV.U32 R19, RZ, RZ, RZ ;  /* 0x000000ffff137224 */ /* 0x000fcc00078e00ff */
[----:B0-----:R-:W3:Y:S02]  /*0b40*/  MUFU.RCP R0, R0 ;  /* 0x0000000000007308 */ /* 0x001ee40000001000 */
[----:B---3--:R-:W-:-:S06]  /*0b50*/  VIADD R4, R0, 0xffffffe ;  /* 0x0ffffffe00047836 */ /* 0x008fcc0000000000 */
[----:B------:R0:W1:Y:S02]  /*0b60*/  F2I.FTZ.U32.TRUNC.NTZ R5, R4 ;  /* 0x0000000400057305 */ /* 0x000064000021f000 */
[----:B0-----:R-:W-:Y:S01]  /*0b70*/  IMAD.MOV.U32 R4, RZ, RZ, RZ ;  /* 0x000000ffff047224 */ /* 0x001fe200078e00ff */
[----:B-1----:R-:W-:-:S05]  /*0b80*/  IADD3 R3, PT, PT, RZ, -R5, RZ ;  /* 0x80000005ff037210 */ /* 0x002fca0007ffe0ff */
[----:B------:R-:W-:-:S04]  /*0b90*/  IMAD R3, R3, R6, RZ ;  /* 0x0000000603037224 */ /* 0x000fc800078e02ff */
[----:B------:R-:W-:-:S06]  /*0ba0*/  IMAD.HI.U32 R5, R5, R3, R4 ;  /* 0x0000000305057227 */ /* 0x000fcc00078e0004 */
[----:B------:R-:W-:-:S04]  /*0bb0*/  IMAD.HI.U32 R18, R5, UR40, RZ ;  /* 0x0000002805127c27 */ /* 0x000fc8000f8e00ff */
[----:B------:R-:W-:-:S04]  /*0bc0*/  IMAD.MOV R3, RZ, RZ, -R18 ;  /* 0x000000ffff037224 */ /* 0x000fc800078e0a12 */
[----:B------:R-:W-:-:S05]  /*0bd0*/  IMAD R3, R6, R3, UR40 ;  /* 0x0000002806037e24 */ /* 0x000fca000f8e0203 */
[----:B------:R-:W-:-:S13]  /*0be0*/  ISETP.GE.U32.AND P0, PT, R3, R6, PT ;  /* 0x000000060300720c */ /* 0x000fda0003f06070 */
[----:B------:R-:W-:Y:S01]  /*0bf0*/  @P0 IMAD.IADD R3, R3, 0x1, -R6 ;  /* 0x0000000103030824 */ /* 0x000fe200078e0a06 */
[----:B------:R-:W-:-:S04]  /*0c00*/  @P0 IADD3 R18, PT, PT, R18, 0x1, RZ ;  /* 0x0000000112120810 */ /* 0x000fc80007ffe0ff */
[----:B------:R-:W-:-:S13]  /*0c10*/  ISETP.GE.U32.AND P1, PT, R3, R6, PT ;  /* 0x000000060300720c */ /* 0x000fda0003f26070 */
[----:B------:R-:W-:Y:S01]  /*0c20*/  @P1 VIADD R18, R18, 0x1 ;  /* 0x0000000112121836 */ /* 0x000fe20000000000 */
[----:B------:R-:W-:Y:S01]  /*0c30*/  @!P2 LOP3.LUT R18, RZ, R6, RZ, 0x33, !PT ;  /* 0x00000006ff12a212 */ /* 0x000fe200078e33ff */
[----:B------:R-:W-:Y:S06]  /*0c40*/  BRA `(.L_x_11) ;  /* 0x0000000000247947 */ /* 0x000fec0003800000 */
.L_x_10:
[----:B------:R-:W3:Y:S01]  /*0c50*/  LDCU UR4, c[0x0][0x394] ;  /* 0x00007280ff0477ac */ /* 0x000ee20008000800 */
[----:B------:R-:W-:Y:S01]  /*0c60*/  IMAD.U32 R34, RZ, RZ, UR40 ;  /* 0x00000028ff227e24 */ /* 0x000fe2000f8e00ff */
[----:B------:R-:W-:Y:S01]  /*0c70*/  MOV R33, UR38 ;  /* 0x0000002600217c02 */ /* 0x000fe20008000f00 */
[----:B------:R-:W-:Y:S01]  /*0c80*/  IMAD.MOV.U32 R6, RZ, RZ, R26 ;  /* 0x000000ffff067224 */ /* 0x000fe200078e001a */
[----:B------:R-:W-:Y:S01]  /*0c90*/  MOV R0, 0xcc0 ;  /* 0x00000cc000007802 */ /* 0x000fe20000000f00 */
[----:B---3--:R-:W-:-:S07]  /*0ca0*/  IMAD.U32 R4, RZ, RZ, UR4 ;  /* 0x00000004ff047e24 */ /* 0x008fce000f8e00ff */
[----:B------:R-:W-:Y:S05]  /*0cb0*/  CALL.REL.NOINC `($__internal_0_$__cuda_sm20_div_u64) ;  /* 0x0000003c00647944 */ /* 0x000fea0003c00000 */
[----:B------:R-:W-:Y:S01]  /*0cc0*/  IMAD.MOV.U32 R18, RZ, RZ, R24 ;  /* 0x000000ffff127224 */ /* 0x000fe200078e0018 */
[----:B------:R-:W-:-:S07]  /*0cd0*/  MOV R19, R25 ;  /* 0x0000001900137202 */ /* 0x000fce0000000f00 */
.L_x_11:
[----:B------:R-:W-:Y:S01]  /*0ce0*/  MOV R16, 0x8 ;  /* 0x0000000800107802 */ /* 0x000fe20000000f00 */
[----:B------:R-:W-:Y:S02]  /*0cf0*/  IMAD.MOV.U32 R4, RZ, RZ, 0x10 ;  /* 0x00000010ff047424 */ /* 0x000fe400078e00ff */
[----:B------:R-:W-:Y:S01]  /*0d00*/  IMAD.MOV.U32 R5, RZ, RZ, RZ ;  /* 0x000000ffff057224 */ /* 0x000fe200078e00ff */
[----:B------:R0:W1:Y:S06]  /*0d10*/  LDC.64 R6, c[0x4][R16] ;  /* 0x0100000010067b82 */ /* 0x00006c0000000a00 */
[----:B------:R-:W-:-:S07]  /*0d20*/  LEPC R20, `(.L_x_12) ;  /* 0x000000001014794e */ /* 0x000fce0000000000 */
[----:B01----:R-:W-:Y:S05]  /*0d30*/  CALL.ABS.NOINC R6 ;  /* 0x0000000006007343 */ /* 0x003fea0003c00000 */
.L_x_12:
[----:B------:R-:W0:Y:S01]  /*0d40*/  LDC R24, c[0x0][0x390] ;  /* 0x0000e400ff187b82 */ /* 0x000e220000000800 */
[----:B------:R-:W-:Y:S01]  /*0d50*/  IMAD.MOV.U32 R22, RZ, RZ, R4 ;  /* 0x000000ffff167224 */ /* 0x000fe200078e0004 */
[----:B------:R-:W-:-:S06]  /*0d60*/  MOV R23, R5 ;  /* 0x0000000500177202 */ /* 0x000fcc0000000f00 */
[----:B------:R-:W1:Y:S01]  /*0d70*/  LDC.64 R16, c[0x4][R16] ;  /* 0x0100000010107b82 */ /* 0x000e620000000a00 */
[----:B0-----:R-:W-:-:S04]  /*0d80*/  IMAD.WIDE R24, R24, 0x4, RZ ;  /* 0x0000000418187825 */ /* 0x001fc800078e02ff */
[----:B------:R-:W-:Y:S02]  /*0d90*/  IMAD.MOV.U32 R4, RZ, RZ, R24 ;  /* 0x000000ffff047224 */ /* 0x000fe400078e0018 */
[----:B------:R-:W-:-:S07]  /*0da0*/  IMAD.MOV.U32 R5, RZ, RZ, R25 ;  /* 0x000000ffff057224 */ /* 0x000fce00078e0019 */
[----:B------:R-:W-:-:S07]  /*0db0*/  LEPC R20, `(.L_x_13) ;  /* 0x000000001014794e */ /* 0x000fce0000000000 */
[----:B-1----:R-:W-:Y:S05]  /*0dc0*/  CALL.ABS.NOINC R16 ;  /* 0x0000000010007343 */ /* 0x002fea0003c00000 */
.L_x_13:
[----:B------:R-:W0:Y:S01]  /*0dd0*/  LDC R6, c[0x0][0x390] ;  /* 0x0000e400ff067b82 */ /* 0x000e220000000800 */
[----:B------:R-:W-:Y:S01]  /*0de0*/  IMAD.MOV.U32 R7, RZ, RZ, RZ ;  /* 0x000000ffff077224 */ /* 0x000fe200078e00ff */
[----:B------:R1:W-:Y:S04]  /*0df0*/  ST.E.64 desc[UR36][R22.64], R4 ;  /* 0x0000000416007985 */ /* 0x0003e8000c101b24 */
[----:B0-----:R1:W-:Y:S01]  /*0e00*/  ST.E.64 desc[UR36][R22.64+0x8], R6 ;  /* 0x0000080616007985 */ /* 0x0013e2000c101b24 */
[----:B------:R-:W-:-:S13]  /*0e10*/  ISETP.GE.AND P0, PT, R6, 0x1, PT ;  /* 0x000000010600780c */ /* 0x000fda0003f06270 */
[----:B-1----:R-:W-:Y:S05]  /*0e20*/  @!P0 BRA `(.L_x_14) ;  /* 0x0000000400248947 */ /* 0x002fea0003800000 */
[----:B------:R-:W-:Y:S01]  /*0e30*/  HFMA2 R17, -RZ, RZ, 0, 0 ;  /* 0x00000000ff117431 */ /* 0x000fe200000001ff */
[----:B------:R-:W-:Y:S06]  /*0e40*/  BSSY.RECONVERGENT B8, `(.L_x_14) ;  /* 0x0000047000087945 */ /* 0x000fec0003800200 */
.L_x_24:
[----:B------:R-:W2:Y:S01]  /*0e50*/  LD.E.64 R6, desc[UR36][R22.64+0x8] ;  /* 0x0000082416067980 */ /* 0x000ea2000c101b00 */
[----:B------:R-:W-:Y:S01]  /*0e60*/  BSSY.RECONVERGENT B7, `(.L_x_15) ;  /* 0x000003b000077945 */ /* 0x000fe20003800200 */
[----:B--2---:R-:W-:-:S13]  /*0e70*/  ISETP.GE.AND P0, PT, R7, R6, PT ;  /* 0x000000060700720c */ /* 0x004fda0003f06270 */
[----:B0-----:R-:W-:Y:S05]  /*0e80*/  @!P0 BRA `(.L_x_16) ;  /* 0x0000000000e08947 */ /* 0x001fea0003800000 */
[----:B------:R-:W-:Y:S01]  /*0e90*/  MOV R16, 0x0 ;  /* 0x0000000000107802 */ /* 0x000fe20000000f00 */
[----:B------:R-:W0:Y:S01]  /*0ea0*/  LDCU.64 UR4, c[0x4][0x30] ;  /* 0x01000600ff0477ac */ /* 0x000e220008000a00 */
[----:B------:R-:W-:Y:S02]  /*0eb0*/  CS2R R6, SRZ ;  /* 0x0000000000067805 */ /* 0x000fe4000001ff00 */
[----:B------:R1:W2:Y:S01]  /*0ec0*/  LDC.64 R8, c[0x4][R16] ;  /* 0x0100000010087b82 */ /* 0x0002a20000000a00 */
[----:B0-----:R-:W-:Y:S02]  /*0ed0*/  IMAD.U32 R4, RZ, RZ, UR4 ;  /* 0x00000004ff047e24 */ /* 0x001fe4000f8e00ff */
[----:B-1----:R-:W-:-:S07]  /*0ee0*/  IMAD.U32 R5, RZ, RZ, UR5 ;  /* 0x00000005ff057e24 */ /* 0x002fce000f8e00ff */
[----:B------:R-:W-:-:S07]  /*0ef0*/  LEPC R20, `(.L_x_17) ;  /* 0x000000001014794e */ /* 0x000fce0000000000 */
[----:B--2---:R-:W-:Y:S05]  /*0f00*/  CALL.ABS.NOINC R8 ;  /* 0x0000000008007343 */ /* 0x004fea0003c00000 */
.L_x_17:
[----:B------:R-:W2:Y:S01]  /*0f10*/  LD.E.64 R4, desc[UR36][R22.64+0x8] ;  /* 0x0000082416047980 */ /* 0x000ea2000c101b00 */
[----:B------:R-:W0:Y:S01]  /*0f20*/  LDCU UR4, c[0x0][0x2f8] ;  /* 0x00005f00ff0477ac */ /* 0x000e220008000800 */
[----:B------:R1:W3:Y:S01]  /*0f30*/  LDC.64 R8, c[0x4][R16] ;  /* 0x0100000010087b82 */ /* 0x0002e20000000a00 */
[----:B------:R-:W-:Y:S01]  /*0f40*/  MOV R6, R28 ;  /* 0x0000001c00067202 */ /* 0x000fe20000000f00 */
[----:B------:R-:W-:Y:S02]  /*0f50*/  IMAD.MOV.U32 R7, RZ, RZ, R2 ;  /* 0x000000ffff077224 */ /* 0x000fe400078e0002 */
[----:B0-----:R-:W-:Y:S01]  /*0f60*/  VIADD R0, R28, -UR4 ;  /* 0x800000041c007c36 */ /* 0x001fe20008000000 */
[----:B------:R-:W0:Y:S01]  /*0f70*/  LDCU.64 UR4, c[0x4][0x18] ;  /* 0x01000300ff0477ac */ /* 0x000e220008000a00 */
[----:B--2---:R-:W-:Y:S01]  /*0f80*/  MOV R10, R5 ;  /* 0x00000005000a7202 */ /* 0x004fe20000000f00 */
[----:B------:R-:W-:Y:S02]  /*0f90*/  IMAD.MOV.U32 R11, RZ, RZ, R4 ;  /* 0x000000ffff0b7224 */ /* 0x000fe400078e0004 */
[----:B0-----:R-:W-:-:S02]  /*0fa0*/  IMAD.U32 R4, RZ, RZ, UR4 ;  /* 0x00000004ff047e24 */ /* 0x001fc4000f8e00ff */
[----:B------:R-:W-:Y:S01]  /*0fb0*/  IMAD.U32 R5, RZ, RZ, UR5 ;  /* 0x00000005ff057e24 */ /* 0x000fe2000f8e00ff */
[----:B---3--:R1:W-:Y:S06]  /*0fc0*/  STL.64 [R0], R10 ;  /* 0x0000000a00007387 */ /* 0x0083ec0000100a00 */
[----:B------:R-:W-:-:S07]  /*0fd0*/  LEPC R20, `(.L_x_18) ;  /* 0x000000001014794e */ /* 0x000fce0000000000 */
[----:B-1----:R-:W-:Y:S05]  /*0fe0*/  CALL.ABS.NOINC R8 ;  /* 0x0000000008007343 */ /* 0x002fea0003c00000 */
.L_x_18:
[----:B------:R-:W2:Y:S01]  /*0ff0*/  LD.E R0, desc[UR36][R22.64+0xc] ;  /* 0x00000c2416007980 */ /* 0x000ea2000c101900 */
[----:B------:R-:W-:Y:S01]  /*1000*/  BSSY.RECONVERGENT B6, `(.L_x_19) ;  /* 0x0000017000067945 */ /* 0x000fe20003800200 */
[----:B--2---:R-:W-:-:S13]  /*1010*/  ISETP.GE.AND P0, PT, R0, 0x1, PT ;  /* 0x000000010000780c */ /* 0x004fda0003f06270 */
[----:B------:R-:W-:Y:S05]  /*1020*/  @!P0 BRA `(.L_x_20) ;  /* 0x0000000000508947 */ /* 0x000fea0003800000 */
[----:B------:R-:W-:-:S07]  /*1030*/  IMAD.MOV.U32 R16, RZ, RZ, RZ ;  /* 0x000000ffff107224 */ /* 0x000fce00078e00ff */
.L_x_22:
[----:B------:R-:W2:Y:S01]  /*1040*/  LD.E.64 R10, desc[UR36][R22.64] ;  /* 0x00000024160a7980 */ /* 0x000ea2000c101b00 */
[----:B------:R-:W0:Y:S01]  /*1050*/  LDCU UR4, c[0x0][0x2f8] ;  /* 0x00005f00ff0477ac */ /* 0x000e220008000800 */
[----:B--2---:R-:W-:-:S06]  /*1060*/  IMAD.WIDE.U32 R10, R16, 0x4, R10 ;  /* 0x00000004100a7825 */ /* 0x004fcc00078e000a */
[----:B------:R-:W2:Y:S01]  /*1070*/  LD.E R10, desc[UR36][R10.64] ;  /* 0x000000240a0a7980 */ /* 0x000ea2000c101900 */
[----:B------:R-:W-:Y:S01]  /*1080*/  MOV R8, 0x0 ;  /* 0x0000000000087802 */ /* 0x000fe20000000f00 */
[----:B0-----:R-:W-:Y:S01]  /*1090*/  VIADD R3, R28, -UR4 ;  /* 0x800000041c037c36 */ /* 0x001fe20008000000 */
[----:B------:R-:W0:Y:S01]  /*10a0*/  LDCU.64 UR4, c[0x4][0x20] ;  /* 0x01000400ff0477ac */ /* 0x000e220008000a00 */
[----:B------:R-:W-:Y:S02]  /*10b0*/  IMAD.MOV.U32 R6, RZ, RZ, R28 ;  /* 0x000000ffff067224 */ /* 0x000fe400078e001c */
[----:B------:R-:W-:Y:S01]  /*10c0*/  IMAD.MOV.U32 R7, RZ, RZ, R2 ;  /* 0x000000ffff077224 */ /* 0x000fe200078e0002 */
[----:B------:R-:W1:Y:S01]  /*10d0*/  LDC.64 R8, c[0x4][R8] ;  /* 0x0100000008087b82 */ /* 0x000e620000000a00 */
[----:B0-----:R-:W-:Y:S01]  /*10e0*/  MOV R4, UR4 ;  /* 0x0000000400047c02 */ /* 0x001fe20008000f00 */
[----:B------:R-:W-:Y:S01]  /*10f0*/  IMAD.U32 R5, RZ, RZ, UR5 ;  /* 0x00000005ff057e24 */ /* 0x000fe2000f8e00ff */
[----:B-12---:R0:W-:Y:S06]  /*1100*/  STL [R3], R10 ;  /* 0x0000000a03007387 */ /* 0x0061ec0000100800 */
[----:B------:R-:W-:-:S07]  /*1110*/  LEPC R20, `(.L_x_21) ;  /* 0x000000001014794e */ /* 0x000fce0000000000 */
[----:B0-----:R-:W-:Y:S05]  /*1120*/  CALL.ABS.NOINC R8 ;  /* 0x0000000008007343 */ /* 0x001fea0003c00000 */
.L_x_21:
[----:B------:R-:W2:Y:S01]  /*1130*/  LD.E R3, desc[UR36][R22.64+0xc] ;  /* 0x00000c2416037980 */ /* 0x000ea2000c101900 */
[----:B------:R-:W-:-:S04]  /*1140*/  IADD3 R16, PT, PT, R16, 0x1, RZ ;  /* 0x0000000110107810 */ /* 0x000fc80007ffe0ff */
[----:B--2---:R-:W-:-:S13]  /*1150*/  ISETP.GE.AND P0, PT, R16, R3, PT ;  /* 0x000000031000720c */ /* 0x004fda0003f06270 */
[----:B------:R-:W-:Y:S05]  /*1160*/  @!P0 BRA `(.L_x_22) ;  /* 0xfffffffc00b48947 */ /* 0x000fea000383ffff */
.L_x_20:
[----:B------:R-:W-:Y:S05]  /*1170*/  BSYNC.RECONVERGENT B6 ;  /* 0x0000000000067941 */ /* 0x000fea0003800200 */
.L_x_19:
        /* <DEDUP_REMOVED lines=8> */
.L_x_23:
[----:B------:R0:W5:Y:S02]  /*1200*/  LD.E R7, desc[UR36][R22.64+0xc] ;  /* 0x00000c2416077980 */ /* 0x000164000c101900 */
.L_x_16:
[----:B------:R-:W-:Y:S05]  /*1210*/  BSYNC.RECONVERGENT B7 ;  /* 0x0000000000077941 */ /* 0x000fea0003800200 */
.L_x_15:
[----:B------:R-:W2:Y:S01]  /*1220*/  LD.E.64 R4, desc[UR36][R22.64] ;  /* 0x0000002416047980 */ /* 0x000ea2000c101b00 */
[----:B------:R-:W1:Y:S01]  /*1230*/  LDCU UR4, c[0x0][0x390] ;  /* 0x00007200ff0477ac */ /* 0x000e620008000800 */
[----:B-----5:R-:W-:-:S05]  /*1240*/  VIADD R3, R7, 0x1 ;  /* 0x0000000107037836 */ /* 0x020fca0000000000 */
[----:B------:R-:W-:Y:S01]  /*1250*/  ST.E desc[UR36][R22.64+0xc], R3 ;  /* 0x00000c0316007985 */ /* 0x000fe2000c101924 */
[----:B--2---:R-:W-:-:S05]  /*1260*/  IMAD.WIDE R4, R7, 0x4, R4 ;  /* 0x0000000407047825 */ /* 0x004fca00078e0204 */
[----:B------:R2:W-:Y:S02]  /*1270*/  ST.E desc[UR36][R4.64], R17 ;  /* 0x0000001104007985 */ /* 0x0005e4000c101924 */
[----:B--2---:R-:W-:-:S04]  /*1280*/  IADD3 R17, PT, PT, R17, 0x1, RZ ;  /* 0x0000000111117810 */ /* 0x004fc80007ffe0ff */
[----:B-1----:R-:W-:-:S13]  /*1290*/  ISETP.NE.AND P0, PT, R17, UR4, PT ;  /* 0x0000000411007c0c */ /* 0x002fda000bf05270 */
[----:B------:R-:W-:Y:S05]  /*12a0*/  @P0 BRA `(.L_x_24) ;  /* 0xfffffff800e80947 */ /* 0x000fea000383ffff */
[----:B------:R-:W-:Y:S05]  /*12b0*/  BSYNC.RECONVERGENT B8 ;  /* 0x0000000000087941 */ /* 0x000fea0003800200 */
.L_x_14:
[----:B------:R-:W-:Y:S01]  /*12c0*/  MOV R16, 0x8 ;  /* 0x0000000800107802 */ /* 0x000fe20000000f00 */
[----:B------:R-:W-:Y:S02]  /*12d0*/  IMAD.MOV.U32 R4, RZ, RZ, 0x10 ;  /* 0x00000010ff047424 */ /* 0x000fe400078e00ff */
[----:B------:R-:W-:Y:S01]  /*12e0*/  IMAD.MOV.U32 R5, RZ, RZ, RZ ;  /* 0x000000ffff057224 */ /* 0x000fe200078e00ff */
[----:B------:R1:W2:Y:S06]  /*12f0*/  LDC.64 R6, c[0x4][R16] ;  /* 0x0100000010067b82 */ /* 0x0002ac0000000a00 */
[----:B------:R-:W-:-:S07]  /*1300*/  LEPC R20, `(.L_x_25) ;  /* 0x000000001014794e */ /* 0x000fce0000000000 */
[----:B012---:R-:W-:Y:S05]  /*1310*/  CALL.ABS.NOINC R6 ;  /* 0x0000000006007343 */ /* 0x007fea0003c00000 */
.L_x_25:
[----:B------:R0:W1:Y:S01]  /*1320*/  LDC.64 R6, c[0x4][R16] ;  /* 0x0100000010067b82 */ /* 0x0000620000000a00 */
[----:B------:R-:W-:Y:S01]  /*1330*/  MOV R17, R5 ;  /* 0x0000000500117202 */ /* 0x000fe20000000f00 */
[----:B------:R-:W-:Y:S02]  /*1340*/  IMAD.MOV.U32 R5, RZ, RZ, R25 ;  /* 0x000000ffff057224 */ /* 0x000fe400078e0019 */
[----:B0-----:R-:W-:Y:S02]  /*1350*/  IMAD.MOV.U32 R16, RZ, RZ, R4 ;  /* 0x000000ffff107224 */ /* 0x001fe400078e0004 */
[----:B------:R-:W-:-:S07]  /*1360*/  IMAD.MOV.U32 R4, RZ, RZ, R24 ;  /* 0x000000ffff047224 */ /* 0x000fce00078e0018 */
[----:B------:R-:W-:-:S07]  /*1370*/  LEPC R20, `(.L_x_26) ;  /* 0x000000001014794e */ /* 0x000fce0000000000 */
[----:B-1----:R-:W-:Y:S05]  /*1380*/  CALL.ABS.NOINC R6 ;  /* 0x0000000006007343 */ /* 0x002fea0003c00000 */
.L_x_26:
[----:B------:R-:W0:Y:S01]  /*1390*/  LDC R6, c[0x0][0x390] ;  /* 0x0000e400ff067b82 */ /* 0x000e220000000800 */
[----:B------:R-:W-:Y:S01]  /*13a0*/  IMAD.MOV.U32 R7, RZ, RZ, RZ ;  /* 0x000000ffff077224 */ /* 0x000fe200078e00ff */
[----:B------:R1:W-:Y:S01]  /*13b0*/  ST.E.64 desc[UR36][R16.64], R4 ;  /* 0x0000000410007985 */ /* 0x0003e2000c101b24 */
[----:B------:R-:W-:Y:S03]  /*13c0*/  BSSY.RECONVERGENT B8, `(.L_x_27) ;  /* 0x0000145000087945 */ /* 0x000fe60003800200 */
[----:B0-----:R1:W-:Y:S01]  /*13d0*/  ST.E.64 desc[UR36][R16.64+0x8], R6 ;  /* 0x0000080610007985 */ /* 0x0013e2000c101b24 */
[----:B------:R-:W-:-:S13]  /*13e0*/  ISETP.GT.AND P0, PT, R6, 0x1, PT ;  /* 0x000000010600780c */ /* 0x000fda0003f04270 */
[----:B-1----:R-:W-:Y:S05]  /*13f0*/  @P0 BRA `(.L_x_28) ;  /* 0x0000000000080947 */ /* 0x002fea0003800000 */
[----:B------:R0:W5:Y:S01]  /*1400*/  LD.E R3, desc[UR36][R22.64+0xc] ;  /* 0x00000c2416037980 */ /* 0x000162000c101900 */
[----:B------:R-:W-:Y:S05]  /*1410*/  BRA `(.L_x_29) ;  /* 0x0000001000fc7947 */ /* 0x000fea0003800000 */
.L_x_28:
[----:B------:R-:W-:Y:S02]  /*1420*/  IMAD R34, R27, R18, RZ ;  /* 0x000000121b227224 */ /* 0x000fe400078e02ff */
[----:B------:R-:W-:Y:S02]  /*1430*/  HFMA2 R32, -RZ, RZ, 0, 5.9604644775390625e-08 ;  /* 0x00000001ff207431 */ /* 0x000fe400000001ff */
[----:B------:R-:W-:Y:S01]  /*1440*/  IMAD.MOV.U32 R31, RZ, RZ, RZ ;  /* 0x000000ffff1f7224 */ /* 0x000fe200078e00ff */
[----:B------:R-:W-:-:S07]  /*1450*/  SHF.R.S32.HI R33, RZ, 0x1f, R34 ;  /* 0x0000001fff217819 */ /* 0x000fce0000011422 */
.L_x_67:
[----:B0-----:R-:W0:Y:S01]  /*1460*/  LDC R3, c[0x0][0x390] ;  /* 0x0000e400ff037b82 */ /* 0x001e220000000800 */
[----:B------:R-:W-:Y:S01]  /*1470*/  LOP3.LUT R0, RZ, R31, RZ, 0x33, !PT ;  /* 0x0000001fff007212 */ /* 0x000fe200078e33ff */
[----:B------:R-:W-:Y:S01]  /*1480*/  BSSY.RECONVERGENT B0, `(.L_x_30) ;  /* 0x0000020000007945 */ /* 0x000fe20003800200 */
[----:B------:R-:W-:Y:S01]  /*1490*/  IMAD.MOV.U32 R4, RZ, RZ, 0x1 ;  /* 0x00000001ff047424 */ /* 0x000fe200078e00ff */
[----:B------:R-:W-:Y:S02]  /*14a0*/  MOV R6, RZ ;  /* 0x000000ff00067202 */ /* 0x000fe40000000f00 */
[--C-:B0-----:R-:W-:Y:S01]  /*14b0*/  IADD3 R31, PT, PT, -R31, -0x2, R3.reuse ;  /* 0xfffffffe1f1f7810 */ /* 0x101fe20007ffe103 */
[----:B------:R-:W-:Y:S02]  /*14c0*/  IMAD.IADD R0, R0, 0x1, R3 ;  /* 0x0000000100007824 */ /* 0x000fe400078e0203 */
[----:B------:R-:W-:Y:S01]  /*14d0*/  IMAD.MOV.U32 R3, RZ, RZ, 0x1 ;  /* 0x00000001ff037424 */ /* 0x000fe200078e00ff */
[----:B------:R-:W-:-:S02]  /*14e0*/  ISETP.GE.U32.AND P0, PT, R31, 0x3, PT ;  /* 0x000000031f00780c */ /* 0x000fc40003f06070 */
[----:B------:R-:W-:-:S04]  /*14f0*/  LOP3.LUT R8, R0, 0x3, RZ, 0xc0, !PT ;  /* 0x0000000300087812 */ /* 0x000fc800078ec0ff */
[----:B------:R-:W-:-:S07]  /*1500*/  ISETP.NE.AND P1, PT, R8, RZ, PT ;  /* 0x000000ff0800720c */ /* 0x000fce0003f25270 */
[----:B-1----:R-:W-:Y:S06]  /*1510*/  @!P0 BRA `(.L_x_31) ;  /* 0x0000000000588947 */ /* 0x002fec0003800000 */
[----:B------:R-:W-:Y:S01]  /*1520*/  LOP3.LUT R10, R0, 0xfffffffc, RZ, 0xc0, !PT ;  /* 0xfffffffc000a7812 */ /* 0x000fe200078ec0ff */
[----:B------:R-:W-:Y:S01]  /*1530*/  IMAD.MOV.U32 R4, RZ, RZ, 0x1 ;  /* 0x00000001ff047424 */ /* 0x000fe200078e00ff */
[----:B------:R-:W-:Y:S01]  /*1540*/  MOV R3, 0x1 ;  /* 0x0000000100037802 */ /* 0x000fe20000000f00 */
[----:B------:R-:W-:-:S07]  /*1550*/  IMAD.MOV.U32 R6, RZ, RZ, RZ ;  /* 0x000000ffff067224 */ /* 0x000fce00078e00ff */
.L_x_32:
[-C--:B------:R-:W-:Y:S02]  /*1560*/  IMAD R9, R6, R3.reuse, RZ ;  /* 0x0000000306097224 */ /* 0x080fe400078e02ff */
[----:B------:R-:W-:-:S04]  /*1570*/  IMAD.WIDE.U32 R4, R4, R3, RZ ;  /* 0x0000000304047225 */ /* 0x000fc800078e00ff */
[----:B------:R-:W-:Y:S02]  /*1580*/  VIADD R7, R3, 0x1 ;  /* 0x0000000103077836 */ /* 0x000fe40000000000 */
[----:B------:R-:W-:Y:S02]  /*1590*/  IMAD.IADD R0, R5, 0x1, R9 ;  /* 0x0000000105007824 */ /* 0x000fe400078e0209 */
[----:B------:R-:W-:-:S04]  /*15a0*/  IMAD.WIDE.U32 R4, R4, R7, RZ ;  /* 0x0000000704047225 */ /* 0x000fc800078e00ff */
[----:B------:R-:W-:Y:S02]  /*15b0*/  IMAD R9, R0, R7, RZ ;  /* 0x0000000700097224 */ /* 0x000fe400078e02ff */
[----:B------:R-:W-:-:S03]  /*15c0*/  VIADD R7, R3, 0x2 ;  /* 0x0000000203077836 */ /* 0x000fc60000000000 */
[----:B------:R-:W-:Y:S01]  /*15d0*/  IADD3 R0, PT, PT, R5, R9, RZ ;  /* 0x0000000905007210 */ /* 0x000fe20007ffe0ff */
[----:B------:R-:W-:-:S04]  /*15e0*/  IMAD.WIDE.U32 R4, R4, R7, RZ ;  /* 0x0000000704047225 */ /* 0x000fc800078e00ff */
[----:B------:R-:W-:Y:S02]  /*15f0*/  IMAD R9, R0, R7, RZ ;  /* 0x0000000700097224 */ /* 0x000fe400078e02ff */
[C---:B------:R-:W-:Y:S01]  /*1600*/  VIADD R7, R3.reuse, 0x3 ;  /* 0x0000000303077836 */ /* 0x040fe20000000000 */
[----:B------:R-:W-:Y:S01]  /*1610*/  IADD3 R3, PT, PT, R3, 0x4, RZ ;  /* 0x0000000403037810 */ /* 0x000fe20007ffe0ff */
[----:B------:R-:W-:Y:S02]  /*1620*/  IMAD.IADD R0, R5, 0x1, R9 ;  /* 0x0000000105007824 */ /* 0x000fe400078e0209 */
[----:B------:R-:W-:Y:S01]  /*1630*/  IMAD.WIDE.U32 R4, R4, R7, RZ ;  /* 0x0000000704047225 */ /* 0x000fe200078e00ff */
[----:B------:R-:W-:-:S03]  /*1640*/  ISETP.NE.AND P0, PT, R7, R10, PT ;  /* 0x0000000a0700720c */ /* 0x000fc60003f05270 */
[----:B------:R-:W-:-:S04]  /*1650*/  IMAD R7, R0, R7, RZ ;  /* 0x0000000700077224 */ /* 0x000fc800078e02ff */
[----:B------:R-:W-:-:S06]  /*1660*/  IMAD.IADD R6, R5, 0x1, R7 ;  /* 0x0000000105067824 */ /* 0x000fcc00078e0207 */
[----:B------:R-:W-:Y:S05]  /*1670*/  @P0 BRA `(.L_x_32) ;  /* 0xfffffffc00b80947 */ /* 0x000fea000383ffff */
.L_x_31:
[----:B------:R-:W-:Y:S05]  /*1680*/  BSYNC.RECONVERGENT B0 ;  /* 0x0000000000007941 */ /* 0x000fea0003800200 */
.L_x_30:
[----:B------:R-:W-:Y:S04]  /*1690*/  BSSY.RECONVERGENT B0, `(.L_x_33) ;  /* 0x0000011000007945 */ /* 0x000fe80003800200 */
[----:B------:R-:W-:Y:S05]  /*16a0*/  @!P1 BRA `(.L_x_34) ;  /* 0x00000000003c9947 */ /* 0x000fea0003800000 */
[----:B------:R-:W-:Y:S01]  /*16b0*/  ISETP.NE.AND P0, PT, R8, 0x1, PT ;  /* 0x000000010800780c */ /* 0x000fe20003f05270 */
[-C--:B------:R-:W-:Y:S02]  /*16c0*/  IMAD R7, R6, R3.reuse, RZ ;  /* 0x0000000306077224 */ /* 0x080fe400078e02ff */
[----:B------:R-:W-:-:S04]  /*16d0*/  IMAD.WIDE.U32 R4, R4, R3, RZ ;  /* 0x0000000304047225 */ /* 0x000fc800078e00ff */
[----:B------:R-:W-:-:S06]  /*16e0*/  IMAD.IADD R6, R5, 0x1, R7 ;  /* 0x0000000105067824 */ /* 0x000fcc00078e0207 */
[----:B------:R-:W-:Y:S05]  /*16f0*/  @!P0 BRA `(.L_x_34) ;  /* 0x0000000000288947 */ /* 0x000fea0003800000 */
[----:B------:R-:W-:Y:S01]  /*1700*/  ISETP.NE.AND P0, PT, R8, 0x2, PT ;  /* 0x000000020800780c */ /* 0x000fe20003f05270 */
[----:B------:R-:W-:-:S04]  /*1710*/  VIADD R5, R3, 0x1 ;  /* 0x0000000103057836 */ /* 0x000fc80000000000 */
[-C--:B------:R-:W-:Y:S02]  /*1720*/  IMAD R7, R6, R5.reuse, RZ ;  /* 0x0000000506077224 */ /* 0x080fe400078e02ff */
[----:B------:R-:W-:-:S05]  /*1730*/  IMAD.WIDE.U32 R4, R4, R5, RZ ;  /* 0x0000000504047225 */ /* 0x000fca00078e00ff */
[----:B------:R-:W-:Y:S01]  /*1740*/  IADD3 R6, PT, PT, R5, R7, RZ ;  /* 0x0000000705067210 */ /* 0x000fe20007ffe0ff */
[----:B------:R-:W-:-:S04]  /*1750*/  @P0 VIADD R3, R3, 0x2 ;  /* 0x0000000203030836 */ /* 0x000fc80000000000 */
[-C--:B------:R-:W-:Y:S02]  /*1760*/  @P0 IMAD R5, R6, R3.reuse, RZ ;  /* 0x0000000306050224 */ /* 0x080fe400078e02ff */
[----:B------:R-:W-:-:S04]  /*1770*/  @P0 IMAD.WIDE.U32 R8, R4, R3, RZ ;  /* 0x0000000304080225 */ /* 0x000fc800078e00ff */
[----:B------:R-:W-:Y:S02]  /*1780*/  @P0 IMAD.IADD R6, R9, 0x1, R5 ;  /* 0x0000000109060824 */ /* 0x000fe400078e0205 */
[----:B------:R-:W-:-:S07]  /*1790*/  @P0 IMAD.MOV.U32 R4, RZ, RZ, R8 ;  /* 0x000000ffff040224 */ /* 0x000fce00078e0008 */
.L_x_34:
[----:B------:R-:W-:Y:S05]  /*17a0*/  BSYNC.RECONVERGENT B0 ;  /* 0x0000000000007941 */ /* 0x000fea0003800200 */
.L_x_33:
[----:B------:R-:W-:Y:S01]  /*17b0*/  LOP3.LUT R0, R33, R6, RZ, 0xfc, !PT ;  /* 0x0000000621007212 */ /* 0x000fe200078efcff */
[----:B------:R-:W-:Y:S01]  /*17c0*/  BSSY.RECONVERGENT B0, `(.L_x_35) ;  /* 0x0000024000007945 */ /* 0x000fe20003800200 */
[----:B------:R-:W-:Y:S02]  /*17d0*/  IMAD.MOV.U32 R31, RZ, RZ, R32 ;  /* 0x000000ffff1f7224 */ /* 0x000fe400078e0020 */
[----:B------:R-:W-:-:S13]  /*17e0*/  ISETP.NE.U32.AND P0, PT, R0, RZ, PT ;  /* 0x000000ff0000720c */ /* 0x000fda0003f05070 */
[----:B------:R-:W-:Y:S05]  /*17f0*/  @P0 BRA `(.L_x_36) ;  /* 0x00000000005c0947 */ /* 0x000fea0003800000 */
[----:B------:R-:W0:Y:S01]  /*1800*/  I2F.U32.RP R0, R4 ;  /* 0x0000000400007306 */ /* 0x000e220000209000 */
[----:B------:R-:W-:Y:S01]  /*1810*/  ISETP.NE.U32.AND P2, PT, R4, RZ, PT ;  /* 0x000000ff0400720c */ /* 0x000fe20003f45070 */
[----:B------:R-:W-:Y:S02]  /*1820*/  HFMA2 R33, -RZ, RZ, 0, 0 ;  /* 0x00000000ff217431 */ /* 0x000fe400000001ff */
[----:B------:R-:W-:-:S04]  /*1830*/  IMAD.MOV.U32 R25, RZ, RZ, RZ ;  /* 0x000000ffff197224 */ /* 0x000fc800078e00ff */
[----:B0-----:R-:W0:Y:S02]  /*1840*/  MUFU.RCP R0, R0 ;  /* 0x0000000000007308 */ /* 0x001e240000001000 */
[----:B0-----:R-:W-:-:S06]  /*1850*/  IADD3 R6, PT, PT, R0, 0xffffffe, RZ ;  /* 0x0ffffffe00067810 */ /* 0x001fcc0007ffe0ff */
[----:B------:R0:W1:Y:S02]  /*1860*/  F2I.FTZ.U32.TRUNC.NTZ R7, R6 ;  /* 0x0000000600077305 */ /* 0x000064000021f000 */
[----:B0-----:R-:W-:Y:S02]  /*1870*/  IMAD.MOV.U32 R6, RZ, RZ, RZ ;  /* 0x000000ffff067224 */ /* 0x001fe400078e00ff */
[----:B-1----:R-:W-:-:S04]  /*1880*/  IMAD.MOV R3, RZ, RZ, -R7 ;  /* 0x000000ffff037224 */ /* 0x002fc800078e0a07 */
[----:B------:R-:W-:-:S04]  /*1890*/  IMAD R3, R3, R4, RZ ;  /* 0x0000000403037224 */ /* 0x000fc800078e02ff */
[----:B------:R-:W-:-:S06]  /*18a0*/  IMAD.HI.U32 R7, R7, R3, R6 ;  /* 0x0000000307077227 */ /* 0x000fcc00078e0006 */
[----:B------:R-:W-:-:S04]  /*18b0*/  IMAD.HI.U32 R24, R7, R34, RZ ;  /* 0x0000002207187227 */ /* 0x000fc800078e00ff */
[----:B------:R-:W-:-:S04]  /*18c0*/  IMAD.MOV R3, RZ, RZ, -R24 ;  /* 0x000000ffff037224 */ /* 0x000fc800078e0a18 */
[----:B------:R-:W-:-:S05]  /*18d0*/  IMAD R3, R4, R3, R34 ;  /* 0x0000000304037224 */ /* 0x000fca00078e0222 */
[----:B------:R-:W-:-:S13]  /*18e0*/  ISETP.GE.U32.AND P0, PT, R3, R4, PT ;  /* 0x000000040300720c */ /* 0x000fda0003f06070 */
[----:B------:R-:W-:Y:S01]  /*18f0*/  @P0 IADD3 R3, PT, PT, R3, -R4, RZ ;  /* 0x8000000403030210 */ /* 0x000fe20007ffe0ff */
[----:B------:R-:W-:-:S03]  /*1900*/  @P0 VIADD R24, R24, 0x1 ;  /* 0x0000000118180836 */ /* 0x000fc60000000000 */
[----:B------:R-:W-:-:S13]  /*1910*/  ISETP.GE.U32.AND P1, PT, R3, R4, PT ;  /* 0x000000040300720c */ /* 0x000fda0003f26070 */
[----:B------:R-:W-:Y:S01]  /*1920*/  @P1 VIADD R24, R24, 0x1 ;  /* 0x0000000118181836 */ /* 0x000fe20000000000 */
[----:B------:R-:W-:-:S05]  /*1930*/  @!P2 LOP3.LUT R24, RZ, R4, RZ, 0x33, !PT ;  /* 0x00000004ff18a212 */ /* 0x000fca00078e33ff */
[----:B------:R-:W-:-:S04]  /*1940*/  IMAD.MOV R3, RZ, RZ, -R24 ;  /* 0x000000ffff037224 */ /* 0x000fc800078e0a18 */
[----:B------:R-:W-:Y:S01]  /*1950*/  IMAD R34, R4, R3, R34 ;  /* 0x0000000304227224 */ /* 0x000fe200078e0222 */
[----:B------:R-:W-:Y:S06]  /*1960*/  BRA `(.L_x_37) ;  /* 0x0000000000247947 */ /* 0x000fec0003800000 */
.L_x_36:
[----:B------:R-:W-:-:S07]  /*1970*/  MOV R0, 0x1990 ;  /* 0x0000199000007802 */ /* 0x000fce0000000f00 */
[----:B------:R-:W-:Y:S05]  /*1980*/  CALL.REL.NOINC `($__internal_0_$__cuda_sm20_div_u64) ;  /* 0x0000003000307944 */ /* 0x000fea0003c00000 */
[----:B------:R-:W-:Y:S01]  /*1990*/  IADD3 R5, P0, PT, RZ, -R24, RZ ;  /* 0x80000018ff057210 */ /* 0x000fe20007f1e0ff */
[----:B------:R-:W-:-:S04]  /*19a0*/  IMAD.MOV.U32 R35, RZ, RZ, R33 ;  /* 0x000000ffff237224 */ /* 0x000fc800078e0021 */
[----:B------:R-:W-:Y:S02]  /*19b0*/  IMAD.X R3, RZ, RZ, ~R25, P0 ;  /* 0x000000ffff037224 */ /* 0x000fe400000e0e19 */
[----:B------:R-:W-:-:S04]  /*19c0*/  IMAD.WIDE.U32 R34, R4, R5, R34 ;  /* 0x0000000504227225 */ /* 0x000fc800078e0022 */
[----:B------:R-:W-:-:S04]  /*19d0*/  IMAD R3, R3, R4, RZ ;  /* 0x0000000403037224 */ /* 0x000fc800078e02ff */
[----:B------:R-:W-:-:S05]  /*19e0*/  IMAD R3, R6, R5, R3 ;  /* 0x0000000506037224 */ /* 0x000fca00078e0203 */
[----:B------:R-:W-:-:S07]  /*19f0*/  IADD3 R33, PT, PT, R35, R3, RZ ;  /* 0x0000000323217210 */ /* 0x000fce0007ffe0ff */
.L_x_37:
[----:B------:R-:W-:Y:S05]  /*1a00*/  BSYNC.RECONVERGENT B0 ;  /* 0x0000000000007941 */ /* 0x000fea0003800200 */
.L_x_35:
[----:B------:R-:W2:Y:S01]  /*1a10*/  LD.E R0, desc[UR36][R22.64+0xc] ;  /* 0x00000c2416007980 */ /* 0x000ea2000c101900 */
[----:B------:R-:W-:Y:S01]  /*1a20*/  BSSY.RECONVERGENT B7, `(.L_x_38) ;  /* 0x000003f000077945 */ /* 0x000fe20003800200 */
[----:B--2---:R-:W-:-:S05]  /*1a30*/  VIADD R3, R0, 0xffffffff ;  /* 0xffffffff00037836 */ /* 0x004fca0000000000 */
[----:B------:R-:W-:Y:S02]  /*1a40*/  ISETP.GT.U32.AND P0, PT, R24, R3, PT ;  /* 0x000000031800720c */ /* 0x000fe40003f04070 */
[----:B------:R-:W-:-:S04]  /*1a50*/  SHF.R.S32.HI R3, RZ, 0x1f, R3 ;  /* 0x0000001fff037819 */ /* 0x000fc80000011403 */
[----:B------:R-:W-:-:S13]  /*1a60*/  ISETP.GT.U32.AND.EX P0, PT, R25, R3, PT, P0 ;  /* 0x000000031900720c */ /* 0x000fda0003f04100 */
[----:B------:R-:W-:Y:S05]  /*1a70*/  @!P0 BRA `(.L_x_39) ;  /* 0x0000000000e48947 */ /* 0x000fea0003800000 */
[----:B------:R-:W-:Y:S01]  /*1a80*/  IMAD.MOV.U32 R10, RZ, RZ, R24 ;  /* 0x000000ffff0a7224 */ /* 0x000fe200078e0018 */
[----:B------:R-:W-:Y:S01]  /*1a90*/  MOV R29, 0x0 ;  /* 0x00000000001d7802 */ /* 0x000fe20000000f00 */
[----:B------:R-:W-:Y:S01]  /*1aa0*/  IMAD.MOV.U32 R11, RZ, RZ, R25 ;  /* 0x000000ffff0b7224 */ /* 0x000fe200078e0019 */
[----:B------:R-:W0:Y:S01]  /*1ab0*/  LDCU.64 UR4, c[0x4][0x38] ;  /* 0x01000700ff0477ac */ /* 0x000e220008000a00 */
[----:B------:R-:W-:Y:S01]  /*1ac0*/  IADD3 R6, P0, PT, R28, 0x10, RZ ;  /* 0x000000101c067810 */ /* 0x000fe20007f1e0ff */
[----:B------:R1:W2:Y:S02]  /*1ad0*/  LDC.64 R8, c[0x4][R29] ;  /* 0x010000001d087b82 */ /* 0x0002a40000000a00 */
[----:B------:R1:W-:Y:S02]  /*1ae0*/  STL.64 [R1+0x10], R10 ;  /* 0x0000100a01007387 */ /* 0x0003e40000100a00 */
[----:B------:R-:W-:Y:S01]  /*1af0*/  IMAD.X R7, RZ, RZ, R2, P0 ;  /* 0x000000ffff077224 */ /* 0x000fe200000e0602 */
[----:B0-----:R-:W-:Y:S01]  /*1b00*/  MOV R4, UR4 ;  /* 0x0000000400047c02 */ /* 0x001fe20008000f00 */
[----:B-1----:R-:W-:-:S07]  /*1b10*/  IMAD.U32 R5, RZ, RZ, UR5 ;  /* 0x00000005ff057e24 */ /* 0x002fce000f8e00ff */
[----:B------:R-:W-:-:S07]  /*1b20*/  LEPC R20, `(.L_x_40) ;  /* 0x000000001014794e */ /* 0x000fce0000000000 */
[----:B--2---:R-:W-:Y:S05]  /*1b30*/  CALL.ABS.NOINC R8 ;  /* 0x0000000008007343 */ /* 0x004fea0003c00000 */
.L_x_40:
[----:B------:R-:W2:Y:S01]  /*1b40*/  LD.E.64 R4, desc[UR36][R22.64+0x8] ;  /* 0x0000082416047980 */ /* 0x000ea2000c101b00 */
[----:B------:R0:W1:Y:S01]  /*1b50*/  LDC.64 R8, c[0x4][R29] ;  /* 0x010000001d087b82 */ /* 0x0000620000000a00 */
[----:B------:R-:W3:Y:S01]  /*1b60*/  LDCU.64 UR4, c[0x4][0x18] ;  /* 0x01000300ff0477ac */ /* 0x000ee20008000a00 */
[----:B------:R-:W-:Y:S01]  /*1b70*/  IMAD.MOV.U32 R6, RZ, RZ, R28 ;  /* 0x000000ffff067224 */ /* 0x000fe200078e001c */
[----:B------:R-:W-:Y:S01]  /*1b80*/  MOV R7, R2 ;  /* 0x0000000200077202 */ /* 0x000fe20000000f00 */
[----:B--2---:R-:W-:Y:S01]  /*1b90*/  IMAD.MOV.U32 R10, RZ, RZ, R5 ;  /* 0x000000ffff0a7224 */ /* 0x004fe200078e0005 */
[----:B------:R-:W-:Y:S01]  /*1ba0*/  MOV R11, R4 ;  /* 0x00000004000b7202 */ /* 0x000fe20000000f00 */
[----:B---3--:R-:W-:Y:S02]  /*1bb0*/  IMAD.U32 R4, RZ, RZ, UR4 ;  /* 0x00000004ff047e24 */ /* 0x008fe4000f8e00ff */
[----:B------:R-:W-:Y:S02]  /*1bc0*/  IMAD.U32 R5, RZ, RZ, UR5 ;  /* 0x00000005ff057e24 */ /* 0x000fe4000f8e00ff */
[----:B-1----:R0:W-:Y:S05]  /*1bd0*/  STL.64 [R1], R10 ;  /* 0x0000000a01007387 */ /* 0x0021ea0000100a00 */
[----:B------:R-:W-:-:S07]  /*1be0*/  LEPC R20, `(.L_x_41) ;  /* 0x000000001014794e */ /* 0x000fce0000000000 */
[----:B0-----:R-:W-:Y:S05]  /*1bf0*/  CALL.ABS.NOINC R8 ;  /* 0x0000000008007343 */ /* 0x001fea0003c00000 */
.L_x_41:
[----:B------:R-:W2:Y:S01]  /*1c00*/  LD.E R0, desc[UR36][R22.64+0xc] ;  /* 0x00000c2416007980 */ /* 0x000ea2000c101900 */
[----:B------:R-:W-:Y:S01]  /*1c10*/  BSSY.RECONVERGENT B6, `(.L_x_42) ;  /* 0x0000017000067945 */ /* 0x000fe20003800200 */
[----:B--2---:R-:W-:-:S13]  /*1c20*/  ISETP.GE.AND P0, PT, R0, 0x1, PT ;  /* 0x000000010000780c */ /* 0x004fda0003f06270 */
[----:B------:R-:W-:Y:S05]  /*1c30*/  @!P0 BRA `(.L_x_43) ;  /* 0x0000000000508947 */ /* 0x000fea0003800000 */
[----:B------:R-:W-:-:S07]  /*1c40*/  IMAD.MOV.U32 R29, RZ, RZ, RZ ;  /* 0x000000ffff1d7224 */ /* 0x000fce00078e00ff */
.L_x_45:
        /* <DEDUP_REMOVED lines=10> */
[----:B0-----:R-:W-:Y:S01]  /*1cf0*/  IMAD.U32 R4, RZ, RZ, UR4 ;  /* 0x00000004ff047e24 */ /* 0x001fe2000f8e00ff */
[----:B------:R-:W-:Y:S01]  /*1d00*/  MOV R5, UR5 ;  /* 0x0000000500057c02 */ /* 0x000fe20008000f00 */
[----:B-12---:R0:W-:Y:S06]  /*1d10*/  STL [R3], R10 ;  /* 0x0000000a03007387 */ /* 0x0061ec0000100800 */
[----:B------:R-:W-:-:S07]  /*1d20*/  LEPC R20, `(.L_x_44) ;  /* 0x000000001014794e */ /* 0x000fce0000000000 */
[----:B0-----:R-:W-:Y:S05]  /*1d30*/  CALL.ABS.NOINC R8 ;  /* 0x0000000008007343 */ /* 0x001fea0003c00000 */
.L_x_44:
[----:B------:R-:W2:Y:S01]  /*1d40*/  LD.E R0, desc[UR36][R22.64+0xc] ;  /* 0x00000c2416007980 */ /* 0x000ea2000c101900 */
[----:B------:R-:W-:-:S05]  /*1d50*/  VIADD R29, R29, 0x1 ;  /* 0x000000011d1d7836 */ /* 0x000fca0000000000 */
[----:B--2---:R-:W-:-:S13]  /*1d60*/  ISETP.GE.AND P0, PT, R29, R0, PT ;  /* 0x000000001d00720c */ /* 0x004fda0003f06270 */
[----:B------:R-:W-:Y:S05]  /*1d70*/  @!P0 BRA `(.L_x_45) ;  /* 0xfffffffc00b48947 */ /* 0x000fea000383ffff */
.L_x_43:
[----:B------:R-:W-:Y:S05]  /*1d80*/  BSYNC.RECONVERGENT B6 ;  /* 0x0000000000067941 */ /* 0x000fea0003800200 */
.L_x_42:
[----:B------:R-:W-:Y:S01]  /*1d90*/  MOV R8, 0x0 ;  /* 0x0000000000087802 */ /* 0x000fe20000000f00 */
[----:B------:R-:W0:Y:S01]  /*1da0*/  LDCU.64 UR4, c[0x4][0x28] ;  /* 0x01000500ff0477ac */ /* 0x000e220008000a00 */
[----:B------:R-:W-:-:S04]  /*1db0*/  CS2R R6, SRZ ;  /* 0x0000000000067805 */ /* 0x000fc8000001ff00 */
[----:B------:R-:W1:Y:S01]  /*1dc0*/  LDC.64 R8, c[0x4][R8] ;  /* 0x0100000008087b82 */ /* 0x000e620000000a00 */
[----:B0-----:R-:W-:Y:S01]  /*1dd0*/  MOV R4, UR4 ;  /* 0x0000000400047c02 */ /* 0x001fe20008000f00 */
[----:B------:R-:W-:-:S07]  /*1de0*/  IMAD.U32 R5, RZ, RZ, UR5 ;  /* 0x00000005ff057e24 */ /* 0x000fce000f8e00ff */
[----:B------:R-:W-:-:S07]  /*1df0*/  LEPC R20, `(.L_x_39) ;  /* 0x000000001014794e */ /* 0x000fce0000000000 */
[----:B-1----:R-:W-:Y:S05]  /*1e00*/  CALL.ABS.NOINC R8 ;  /* 0x0000000008007343 */ /* 0x002fea0003c00000 */
.L_x_39:
[----:B------:R-:W-:Y:S05]  /*1e10*/  BSYNC.RECONVERGENT B7 ;  /* 0x0000000000077941 */ /* 0x000fea0003800200 */
.L_x_38:
[----:B------:R-:W2:Y:S04]  /*1e20*/  LD.E.64 R4, desc[UR36][R22.64] ;  /* 0x0000002416047980 */ /* 0x000ea8000c101b00 */
[----:B------:R-:W3:Y:S01]  /*1e30*/  LD.E.64 R6, desc[UR36][R16.64+0x8] ;  /* 0x0000082410067980 */ /* 0x000ee2000c101b00 */
[----:B--2---:R-:W-:-:S04]  /*1e40*/  LEA R4, P0, R24, R4, 0x2 ;  /* 0x0000000418047211 */ /* 0x004fc800078010ff */
[----:B------:R-:W-:-:S05]  /*1e50*/  LEA.HI.X R5, R24, R5, R25, 0x2, P0 ;  /* 0x0000000518057211 */ /* 0x000fca00000f1419 */
[----:B------:R0:W5:Y:S01]  /*1e60*/  LD.E R30, desc[UR36][R4.64] ;  /* 0x00000024041e7980 */ /* 0x000162000c101900 */
[----:B---3--:R-:W-:Y:S01]  /*1e70*/  ISETP.GE.AND P0, PT, R7, R6, PT ;  /* 0x000000060700720c */ /* 0x008fe20003f06270 */
[----:B------:R-:W-:-:S12]  /*1e80*/  BSSY.RECONVERGENT B7, `(.L_x_46) ;  /* 0x0000038000077945 */ /* 0x000fd80003800200 */
        /* <DEDUP_REMOVED lines=8> */
[----:B--2--5:R-:W-:Y:S05]  /*1f10*/  CALL.ABS.NOINC R8 ;  /* 0x0000000008007343 */ /* 0x024fea0003c00000 */
.L_x_48:
[----:B------:R-:W2:Y:S01]  /*1f20*/  LD.E.64 R4, desc[UR36][R16.64+0x8] ;  /* 0x0000082410047980 */ /* 0x000ea2000c101b00 */
[----:B------:R0:W1:Y:S01]  /*1f30*/  LDC.64 R8, c[0x4][R29] ;  /* 0x010000001d087b82 */ /* 0x0000620000000a00 */
[----:B------:R-:W3:Y:S01]  /*1f40*/  LDCU.64 UR4, c[0x4][0x18] ;  /* 0x01000300ff0477ac */ /* 0x000ee20008000a00 */
[----:B------:R-:W-:Y:S01]  /*1f50*/  MOV R6, R28 ;  /* 0x0000001c00067202 */ /* 0x000fe20000000f00 */
[----:B------:R-:W-:Y:S01]  /*1f60*/  IMAD.MOV.U32 R7, RZ, RZ, R2 ;  /* 0x000000ffff077224 */ /* 0x000fe200078e0002 */
[----:B--2---:R-:W-:Y:S01]  /*1f70*/  MOV R10, R5 ;  /* 0x00000005000a7202 */ /* 0x004fe20000000f00 */
[----:B------:R-:W-:Y:S02]  /*1f80*/  IMAD.MOV.U32 R11, RZ, RZ, R4 ;  /* 0x000000ffff0b7224 */ /* 0x000fe400078e0004 */
[----:B---3--:R-:W-:Y:S02]  /*1f90*/  IMAD.U32 R4, RZ, RZ, UR4 ;  /* 0x00000004ff047e24 */ /* 0x008fe4000f8e00ff */
[----:B------:R-:W-:Y:S01]  /*1fa0*/  IMAD.U32 R5, RZ, RZ, UR5 ;  /* 0x00000005ff057e24 */ /* 0x000fe2000f8e00ff */
[----:B-1----:R0:W-:Y:S06]  /*1fb0*/  STL.64 [R1], R10 ;  /* 0x0000000a01007387 */ /* 0x0021ec0000100a00 */
[----:B------:R-:W-:-:S07]  /*1fc0*/  LEPC R20, `(.L_x_49) ;  /* 0x000000001014794e */ /* 0x000fce0000000000 */
[----:B0-----:R-:W-:Y:S05]  /*1fd0*/  CALL.ABS.NOINC R8 ;  /* 0x0000000008007343 */ /* 0x001fea0003c00000 */
.L_x_49:
[----:B------:R-:W2:Y:S01]  /*1fe0*/  LD.E R0, desc[UR36][R16.64+0xc] ;  /* 0x00000c2410007980 */ /* 0x000ea2000c101900 */
[----:B------:R-:W-:Y:S01]  /*1ff0*/  BSSY.RECONVERGENT B6, `(.L_x_50) ;  /* 0x0000017000067945 */ /* 0x000fe20003800200 */
[----:B--2---:R-:W-:-:S13]  /*2000*/  ISETP.GE.AND P0, PT, R0, 0x1, PT ;  /* 0x000000010000780c */ /* 0x004fda0003f06270 */
[----:B------:R-:W-:Y:S05]  /*2010*/  @!P0 BRA `(.L_x_51) ;  /* 0x0000000000508947 */ /* 0x000fea0003800000 */
[----:B------:R-:W-:-:S07]  /*2020*/  IMAD.MOV.U32 R29, RZ, RZ, RZ ;  /* 0x000000ffff1d7224 */ /* 0x000fce00078e00ff */
.L_x_53:
        /* <DEDUP_REMOVED lines=15> */
.L_x_52:
[----:B------:R-:W2:Y:S01]  /*2120*/  LD.E R0, desc[UR36][R16.64+0xc] ;  /* 0x00000c2410007980 */ /* 0x000ea2000c101900 */
[----:B------:R-:W-:-:S04]  /*2130*/  IADD3 R29, PT, PT, R29, 0x1, RZ ;  /* 0x000000011d1d7810 */ /* 0x000fc80007ffe0ff */
[----:B--2---:R-:W-:-:S13]  /*2140*/  ISETP.GE.AND P0, PT, R29, R0, PT ;  /* 0x000000001d00720c */ /* 0x004fda0003f06270 */
[----:B------:R-:W-:Y:S05]  /*2150*/  @!P0 BRA `(.L_x_53) ;  /* 0xfffffffc00b48947 */ /* 0x000fea000383ffff */
.L_x_51:
[----:B------:R-:W-:Y:S05]  /*2160*/  BSYNC.RECONVERGENT B6 ;  /* 0x0000000000067941 */ /* 0x000fea0003800200 */
.L_x_50:
[----:B------:R-:W-:Y:S01]  /*2170*/  MOV R8, 0x0 ;  /* 0x0000000000087802 */ /* 0x000fe20000000f00 */
[----:B------:R-:W0:Y:S01]  /*2180*/  LDCU.64 UR4, c[0x4][0x28] ;  /* 0x01000500ff0477ac */ /* 0x000e220008000a00 */
[----:B------:R-:W-:-:S04]  /*2190*/  CS2R R6, SRZ ;  /* 0x0000000000067805 */ /* 0x000fc8000001ff00 */
[----:B------:R-:W1:Y:S01]  /*21a0*/  LDC.64 R8, c[0x4][R8] ;  /* 0x0100000008087b82 */ /* 0x000e620000000a00 */
[----:B0-----:R-:W-:Y:S02]  /*21b0*/  IMAD.U32 R4, RZ, RZ, UR4 ;  /* 0x00000004ff047e24 */ /* 0x001fe4000f8e00ff */
[----:B------:R-:W-:-:S07]  /*21c0*/  IMAD.U32 R5, RZ, RZ, UR5 ;  /* 0x00000005ff057e24 */ /* 0x000fce000f8e00ff */
[----:B------:R-:W-:-:S07]  /*21d0*/  LEPC R20, `(.L_x_54) ;  /* 0x000000001014794e */ /* 0x000fce0000000000 */
[----:B-1----:R-:W-:Y:S05]  /*21e0*/  CALL.ABS.NOINC R8 ;  /* 0x0000000008007343 */ /* 0x002fea0003c00000 */
.L_x_54:
[----:B------:R0:W5:Y:S02]  /*21f0*/  LD.E R7, desc[UR36][R16.64+0xc] ;  /* 0x00000c2410077980 */ /* 0x000164000c101900 */
.L_x_47:
[----:B------:R-:W-:Y:S05]  /*2200*/  BSYNC.RECONVERGENT B7 ;  /* 0x0000000000077941 */ /* 0x000fea0003800200 */
.L_x_46:
[----:B------:R-:W2:Y:S01]  /*2210*/  LD.E.64 R4, desc[UR36][R16.64] ;  /* 0x0000002410047980 */ /* 0x000ea2000c101b00 */
[----:B-----5:R-:W-:-:S05]  /*2220*/  VIADD R3, R7, 0x1 ;  /* 0x0000000107037836 */ /* 0x020fca0000000000 */
[----:B------:R1:W-:Y:S01]  /*2230*/  ST.E desc[UR36][R16.64+0xc], R3 ;  /* 0x00000c0310007985 */ /* 0x0003e2000c101924 */
[----:B--2---:R-:W-:-:S05]  /*2240*/  IMAD.WIDE R4, R7, 0x4, R4 ;  /* 0x0000000407047825 */ /* 0x004fca00078e0204 */
[----:B------:R1:W-:Y:S04]  /*2250*/  ST.E desc[UR36][R4.64], R30 ;  /* 0x0000001e04007985 */ /* 0x0003e8000c101924 */
[----:B------:R-:W2:Y:S01]  /*2260*/  LD.E R0, desc[UR36][R22.64+0xc] ;  /* 0x00000c2416007980 */ /* 0x000ea2000c101900 */
[--C-:B------:R-:W-:Y:S01]  /*2270*/  SHF.R.S32.HI R11, RZ, 0x1f, R24.reuse ;  /* 0x0000001fff0b7819 */ /* 0x100fe20000011418 */
[----:B------:R-:W-:Y:S01]  /*2280*/  BSSY.RECONVERGENT B7, `(.L_x_55) ;  /* 0x0000040000077945 */ /* 0x000fe20003800200 */
[--C-:B------:R-:W-:Y:S02]  /*2290*/  IMAD.MOV.U32 R29, RZ, RZ, R24.reuse ;  /* 0x000000ffff1d7224 */ /* 0x100fe400078e0018 */
[----:B------:R-:W-:Y:S01]  /*22a0*/  IMAD.MOV.U32 R10, RZ, RZ, R24 ;  /* 0x000000ffff0a7224 */ /* 0x000fe200078e0018 */
[----:B--2---:R-:W-:-:S04]  /*22b0*/  IADD3 R7, PT, PT, R0, -0x1, RZ ;  /* 0xffffffff00077810 */ /* 0x004fc80007ffe0ff */
[----:B------:R-:W-:Y:S02]  /*22c0*/  ISETP.GT.U32.AND P0, PT, R24, R7, PT ;  /* 0x000000071800720c */ /* 0x000fe40003f04070 */
[----:B------:R-:W-:-:S04]  /*22d0*/  SHF.R.S32.HI R7, RZ, 0x1f, R7 ;  /* 0x0000001fff077819 */ /* 0x000fc80000011407 */
[----:B------:R-:W-:-:S13]  /*22e0*/  ISETP.GT.U32.AND.EX P0, PT, R11, R7, PT, P0 ;  /* 0x000000070b00720c */ /* 0x000fda0003f04100 */
[----:B-1----:R-:W-:Y:S05]  /*22f0*/  @!P0 BRA `(.L_x_56) ;  /* 0x0000000000e08947 */ /* 0x002fea0003800000 */
[----:B------:R-:W-:Y:S01]  /*2300*/  MOV R24, 0x0 ;  /* 0x0000000000187802 */ /* 0x000fe20000000f00 */
[----:B------:R1:W-:Y:S01]  /*2310*/  STL.64 [R1+0x10], R10 ;  /* 0x0000100a01007387 */ /* 0x0003e20000100a00 */
[----:B------:R-:W2:Y:S01]  /*2320*/  LDCU.64 UR4, c[0x4][0x38] ;  /* 0x01000700ff0477ac */ /* 0x000ea20008000a00 */
[----:B------:R-:W-:Y:S01]  /*2330*/  IADD3 R6, P0, PT, R28, 0x10, RZ ;  /* 0x000000101c067810 */ /* 0x000fe20007f1e0ff */
[----:B------:R1:W3:Y:S04]  /*2340*/  LDC.64 R8, c[0x4][R24] ;  /* 0x0100000018087b82 */ /* 0x0002e80000000a00 */
[----:B------:R-:W-:Y:S02]  /*2350*/  IMAD.X R7, RZ, RZ, R2, P0 ;  /* 0x000000ffff077224 */ /* 0x000fe400000e0602 */
[----:B--2---:R-:W-:Y:S01]  /*2360*/  IMAD.U32 R4, RZ, RZ, UR4 ;  /* 0x00000004ff047e24 */ /* 0x004fe2000f8e00ff */
[----:B-1----:R-:W-:-:S07]  /*2370*/  MOV R5, UR5 ;  /* 0x0000000500057c02 */ /* 0x002fce0008000f00 */
[----:B------:R-:W-:-:S07]  /*2380*/  LEPC R20, `(.L_x_57) ;  /* 0x000000001014794e */ /* 0x000fce0000000000 */
[----:B0--3--:R-:W-:Y:S05]  /*2390*/  CALL.ABS.NOINC R8 ;  /* 0x0000000008007343 */ /* 0x009fea0003c00000 */
.L_x_57:
[----:B------:R-:W2:Y:S01]  /*23a0*/  LD.E.64 R4, desc[UR36][R22.64+0x8] ;  /* 0x0000082416047980 */ /* 0x000ea2000c101b00 */
[----:B------:R0:W1:Y:S01]  /*23b0*/  LDC.64 R8, c[0x4][R24] ;  /* 0x0100000018087b82 */ /* 0x0000620000000a00 */
[----:B------:R-:W3:Y:S01]  /*23c0*/  LDCU.64 UR4, c[0x4][0x18] ;  /* 0x01000300ff0477ac */ /* 0x000ee20008000a00 */
[----:B------:R-:W-:Y:S02]  /*23d0*/  IMAD.MOV.U32 R6, RZ, RZ, R28 ;  /* 0x000000ffff067224 */ /* 0x000fe400078e001c */
[----:B------:R-:W-:Y:S02]  /*23e0*/  IMAD.MOV.U32 R7, RZ, RZ, R2 ;  /* 0x000000ffff077224 */ /* 0x000fe400078e0002 */
[----:B--2---:R-:W-:Y:S02]  /*23f0*/  IMAD.MOV.U32 R10, RZ, RZ, R5 ;  /* 0x000000ffff0a7224 */ /* 0x004fe400078e0005 */
[----:B------:R-:W-:Y:S01]  /*2400*/  IMAD.MOV.U32 R11, RZ, RZ, R4 ;  /* 0x000000ffff0b7224 */ /* 0x000fe200078e0004 */
[----:B---3--:R-:W-:Y:S01]  /*2410*/  MOV R4, UR4 ;  /* 0x0000000400047c02 */ /* 0x008fe20008000f00 */
[----:B------:R-:W-:-:S03]  /*2420*/  IMAD.U32 R5, RZ, RZ, UR5 ;  /* 0x00000005ff057e24 */ /* 0x000fc6000f8e00ff */
[----:B-1----:R0:W-:Y:S04]  /*2430*/  STL.64 [R1], R10 ;  /* 0x0000000a01007387 */ /* 0x0021e80000100a00 */
[----:B------:R-:W-:-:S07]  /*2440*/  LEPC R20, `(.L_x_58) ;  /* 0x000000001014794e */ /* 0x000fce0000000000 */
[----:B0-----:R-:W-:Y:S05]  /*2450*/  CALL.ABS.NOINC R8 ;  /* 0x0000000008007343 */ /* 0x001fea0003c00000 */
.L_x_58:
[----:B------:R-:W2:Y:S01]  /*2460*/  LD.E R0, desc[UR36][R22.64+0xc] ;  /* 0x00000c2416007980 */ /* 0x000ea2000c101900 */
[----:B------:R-:W-:Y:S01]  /*2470*/  BSSY.RECONVERGENT B6, `(.L_x_59) ;  /* 0x0000017000067945 */ /* 0x000fe20003800200 */
[----:B--2---:R-:W-:-:S13]  /*2480*/  ISETP.GE.AND P0, PT, R0, 0x1, PT ;  /* 0x000000010000780c */ /* 0x004fda0003f06270 */
[----:B------:R-:W-:Y:S05]  /*2490*/  @!P0 BRA `(.L_x_60) ;  /* 0x0000000000508947 */ /* 0x000fea0003800000 */
[----:B------:R-:W-:-:S07]  /*24a0*/  HFMA2 R24, -RZ, RZ, 0, 0 ;  /* 0x00000000ff187431 */ /* 0x000fce00000001ff */
.L_x_62:
[----:B------:R-:W2:Y:S01]  /*24b0*/  LD.E.64 R10, desc[UR36][R22.64] ;  /* 0x00000024160a7980 */ /* 0x000ea2000c101b00 */
[----:B------:R-:W0:Y:S01]  /*24c0*/  LDCU UR4, c[0x0][0x2f8] ;  /* 0x00005f00ff0477ac */ /* 0x000e220008000800 */
[----:B--2---:R-:W-:-:S06]  /*24d0*/  IMAD.WIDE.U32 R10, R24, 0x4, R10 ;  /* 0x00000004180a7825 */ /* 0x004fcc00078e000a */
[----:B------:R-:W2:Y:S01]  /*24e0*/  LD.E R10, desc[UR36][R10.64] ;  /* 0x000000240a0a7980 */ /* 0x000ea2000c101900 */
[----:B------:R-:W-:Y:S01]  /*24f0*/  MOV R8, 0x0 ;  /* 0x0000000000087802 */ /* 0x000fe20000000f00 */
[----:B0-----:R-:W-:Y:S01]  /*2500*/  VIADD R3, R28, -UR4 ;  /* 0x800000041c037c36 */ /* 0x001fe20008000000 */
[----:B------:R-:W0:Y:S01]  /*2510*/  LDCU.64 UR4, c[0x4][0x20] ;  /* 0x01000400ff0477ac */ /* 0x000e220008000a00 */
[----:B------:R-:W-:Y:S01]  /*2520*/  MOV R6, R28 ;  /* 0x0000001c00067202 */ /* 0x000fe20000000f00 */
[----:B------:R-:W-:Y:S02]  /*2530*/  IMAD.MOV.U32 R7, RZ, RZ, R2 ;  /* 0x000000ffff077224 */ /* 0x000fe400078e0002 */
[----:B------:R-:W1:Y:S01]  /*2540*/  LDC.64 R8, c[0x4][R8] ;  /* 0x0100000008087b82 */ /* 0x000e620000000a00 */
[----:B0-----:R-:W-:Y:S02]  /*2550*/  IMAD.U32 R4, RZ, RZ, UR4 ;  /* 0x00000004ff047e24 */ /* 0x001fe4000f8e00ff */
[----:B------:R-:W-:Y:S01]  /*2560*/  IMAD.U32 R5, RZ, RZ, UR5 ;  /* 0x00000005ff057e24 */ /* 0x000fe2000f8e00ff */
[----:B-12---:R0:W-:Y:S06]  /*2570*/  STL [R3], R10 ;  /* 0x0000000a03007387 */ /* 0x0061ec0000100800 */
[----:B------:R-:W-:-:S07]  /*2580*/  LEPC R20, `(.L_x_61) ;  /* 0x000000001014794e */ /* 0x000fce0000000000 */
[----:B0-----:R-:W-:Y:S05]  /*2590*/  CALL.ABS.NOINC R8 ;  /* 0x0000000008007343 */ /* 0x001fea0003c00000 */
.L_x_61:
[----:B------:R-:W2:Y:S01]  /*25a0*/  LD.E R3, desc[UR36][R22.64+0xc] ;  /* 0x00000c2416037980 */ /* 0x000ea2000c101900 */
[----:B------:R-:W-:-:S05]  /*25b0*/  VIADD R24, R24, 0x1 ;  /* 0x0000000118187836 */ /* 0x000fca0000000000 */
[----:B--2---:R-:W-:-:S13]  /*25c0*/  ISETP.GE.AND P0, PT, R24, R3, PT ;  /* 0x000000031800720c */ /* 0x004fda0003f06270 */
[----:B------:R-:W-:Y:S05]  /*25d0*/  @!P0 BRA `(.L_x_62) ;  /* 0xfffffffc00b48947 */ /* 0x000fea000383ffff */
.L_x_60:
[----:B------:R-:W-:Y:S05]  /*25e0*/  BSYNC.RECONVERGENT B6 ;  /* 0x0000000000067941 */ /* 0x000fea0003800200 */
.L_x_59:
[----:B------:R-:W-:Y:S01]  /*25f0*/  MOV R8, 0x0 ;  /* 0x0000000000087802 */ /* 0x000fe20000000f00 */
[----:B------:R-:W0:Y:S01]  /*2600*/  LDCU.64 UR4, c[0x4][0x28] ;  /* 0x01000500ff0477ac */ /* 0x000e220008000a00 */
[----:B------:R-:W-:-:S04]  /*2610*/  CS2R R6, SRZ ;  /* 0x0000000000067805 */ /* 0x000fc8000001ff00 */
[----:B------:R-:W1:Y:S01]  /*2620*/  LDC.64 R8, c[0x4][R8] ;  /* 0x0100000008087b82 */ /* 0x000e620000000a00 */
[----:B0-----:R-:W-:Y:S01]  /*2630*/  IMAD.U32 R4, RZ, RZ, UR4 ;  /* 0x00000004ff047e24 */ /* 0x001fe2000f8e00ff */
[----:B------:R-:W-:-:S07]  /*2640*/  MOV R5, UR5 ;  /* 0x0000000500057c02 */ /* 0x000fce0008000f00 */
[----:B------:R-:W-:-:S07]  /*2650*/  LEPC R20, `(.L_x_63) ;  /* 0x000000001014794e */ /* 0x000fce0000000000 */
[----:B-1----:R-:W-:Y:S05]  /*2660*/  CALL.ABS.NOINC R8 ;  /* 0x0000000008007343 */ /* 0x002fea0003c00000 */
.L_x_63:
[----:B------:R1:W5:Y:S02]  /*2670*/  LD.E R0, desc[UR36][R22.64+0xc] ;  /* 0x00000c2416007980 */ /* 0x000364000c101900 */
.L_x_56:
[----:B------:R-:W-:Y:S05]  /*2680*/  BSYNC.RECONVERGENT B7 ;  /* 0x0000000000077941 */ /* 0x000fea0003800200 */
.L_x_55:
[----:B-----5:R-:W-:Y:S01]  /*2690*/  VIADD R4, R0, 0xffffffff ;  /* 0xffffffff00047836 */ /* 0x020fe20000000000 */
[----:B------:R-:W-:Y:S04]  /*26a0*/  BSSY.RECONVERGENT B0, `(.L_x_64) ;  /* 0x000000e000007945 */ /* 0x000fe80003800200 */
[----:B------:R-:W-:-:S13]  /*26b0*/  ISETP.GT.AND P0, PT, R4, R29, PT ;  /* 0x0000001d0400720c */ /* 0x000fda0003f04270 */
[----:B------:R-:W-:Y:S05]  /*26c0*/  @!P0 BRA `(.L_x_65) ;  /* 0x00000000002c8947 */ /* 0x000fea0003800000 */
[----:B------:R-:W-:Y:S01]  /*26d0*/  BSSY.RECONVERGENT B1, `(.L_x_65) ;  /* 0x000000a000017945 */ /* 0x000fe20003800200 */
.L_x_66:
[----:B------:R-:W2:Y:S02]  /*26e0*/  LD.E.64 R4, desc[UR36][R22.64] ;  /* 0x0000002416047980 */ /* 0x000ea4000c101b00 */
[----:B--2---:R-:W-:-:S05]  /*26f0*/  IMAD.WIDE R4, R29, 0x4, R4 ;  /* 0x000000041d047825 */ /* 0x004fca00078e0204 */
[----:B------:R-:W2:Y:S04]  /*2700*/  LD.E R3, desc[UR36][R4.64+0x4] ;  /* 0x0000042404037980 */ /* 0x000ea8000c101900 */
[----:B--2---:R2:W-:Y:S04]  /*2710*/  ST.E desc[UR36][R4.64], R3 ;  /* 0x0000000304007985 */ /* 0x0045e8000c101924 */
[----:B------:R-:W3:Y:S01]  /*2720*/  LD.E R0, desc[UR36][R22.64+0xc] ;  /* 0x00000c2416007980 */ /* 0x000ee2000c101900 */
[----:B------:R-:W-:Y:S01]  /*2730*/  VIADD R29, R29, 0x1 ;  /* 0x000000011d1d7836 */ /* 0x000fe20000000000 */
[----:B---3--:R-:W-:-:S04]  /*2740*/  IADD3 R6, PT, PT, R0, -0x1, RZ ;  /* 0xffffffff00067810 */ /* 0x008fc80007ffe0ff */
[----:B------:R-:W-:-:S13]  /*2750*/  ISETP.GE.AND P0, PT, R29, R6, PT ;  /* 0x000000061d00720c */ /* 0x000fda0003f06270 */
[----:B--2---:R-:W-:Y:S05]  /*2760*/  @!P0 BRA `(.L_x_66) ;  /* 0xfffffffc00dc8947 */ /* 0x004fea000383ffff */
[----:B------:R-:W-:Y:S05]  /*2770*/  BSYNC.RECONVERGENT B1 ;  /* 0x0000000000017941 */ /* 0x000fea0003800200 */
.L_x_65:
[----:B------:R-:W-:Y:S05]  /*2780*/  BSYNC.RECONVERGENT B0 ;  /* 0x0000000000007941 */ /* 0x000fea0003800200 */
.L_x_64:
[----:B------:R-:W2:Y:S01]  /*2790*/  LDCU UR4, c[0x0][0x390] ;  /* 0x00007200ff0477ac */ /* 0x000ea20008000800 */
[----:B------:R-:W-:Y:S01]  /*27a0*/  VIADD R3, R0, 0xffffffff ;  /* 0xffffffff00037836 */ /* 0x000fe20000000000 */
[----:B------:R-:W-:Y:S01]  /*27b0*/  ISETP.NE.U32.AND P0, PT, R34, RZ, PT ;  /* 0x000000ff2200720c */ /* 0x000fe20003f05070 */
[----:B------:R-:W-:-:S03]  /*27c0*/  VIADD R32, R32, 0x1 ;  /* 0x0000000120207836 */ /* 0x000fc60000000000 */
[----:B------:R3:W-:Y:S01]  /*27d0*/  ST.E desc[UR36][R22.64+0xc], R3 ;  /* 0x00000c0316007985 */ /* 0x0007e2000c101924 */
[----:B------:R-:W-:Y:S02]  /*27e0*/  ISETP.NE.AND.EX P0, PT, R33, RZ, PT, P0 ;  /* 0x000000ff2100720c */ /* 0x000fe40003f05300 */
[----:B--2---:R-:W-:-:S13]  /*27f0*/  ISETP.LT.AND P1, PT, R32, UR4, PT ;  /* 0x0000000420007c0c */ /* 0x004fda000bf21270 */
[----:B---3--:R-:W-:Y:S05]  /*2800*/  @P0 BRA P1, `(.L_x_67) ;  /* 0xffffffec00140947 */ /* 0x008fea000083ffff */
.L_x_29:
[----:B------:R-:W-:Y:S05]  /*2810*/  BSYNC.RECONVERGENT B8 ;  /* 0x0000000000087941 */ /* 0x000fea0003800200 */
.L_x_27:
[----:B-----5:R-:W-:Y:S01]  /*2820*/  ISETP.GE.AND P0, PT, R3, 0x1, PT ;  /* 0x000000010300780c */ /* 0x020fe20003f06270 */
[----:B------:R-:W-:-:S12]  /*2830*/  BSSY.RECONVERGENT B8, `(.L_x_68) ;  /* 0x0000089000087945 */ /* 0x000fd80003800200 */
[----:B------:R-:W-:Y:S05]  /*2840*/  @!P0 BRA `(.L_x_69) ;  /* 0x00000008001c8947 */ /* 0x000fea0003800000 */
[----:B------:R-:W-:Y:S01]  /*2850*/  IADD3 R25, P0, PT, R28, 0x8, RZ ;  /* 0x000000081c197810 */ /* 0x000fe20007f1e0ff */
[----:B------:R-:W-:-:S04]  /*2860*/  HFMA2 R30, -RZ, RZ, 0, 0 ;  /* 0x00000000ff1e7431 */ /* 0x000fc800000001ff */
[----:B------:R-:W-:-:S08]  /*2870*/  IMAD.X R24, RZ, RZ, R2, P0 ;  /* 0x000000ffff187224 */ /* 0x000fd000000e0602 */
.L_x_87:
[----:B------:R-:W-:Y:S01]  /*2880*/  VIADD R3, R3, 0xffffffff ;  /* 0xffffffff03037836 */ /* 0x000fe20000000000 */
[----:B------:R-:W-:Y:S04]  /*2890*/  BSSY.RECONVERGENT B7, `(.L_x_70) ;  /* 0x000003c000077945 */ /* 0x000fe80003800200 */
[----:B------:R-:W-:-:S13]  /*28a0*/  ISETP.GT.U32.AND P0, PT, R30, R3, PT ;  /* 0x000000031e00720c */ /* 0x000fda0003f04070 */
[----:B--2---:R-:W-:Y:S05]  /*28b0*/  @!P0 BRA `(.L_x_71) ;  /* 0x0000000000e48947 */ /* 0x004fea0003800000 */
[----:B------:R-:W-:Y:S01]  /*28c0*/  MOV R10, R30 ;  /* 0x0000001e000a7202 */ /* 0x000fe20000000f00 */
[----:B------:R-:W-:Y:S01]  /*28d0*/  IMAD.MOV.U32 R11, RZ, RZ, RZ ;  /* 0x000000ffff0b7224 */ /* 0x000fe200078e00ff */
[----:B------:R-:W-:Y:S01]  /*28e0*/  MOV R31, 0x0 ;  /* 0x00000000001f7802 */ /* 0x000fe20000000f00 */
[----:B------:R-:W2:Y:S01]  /*28f0*/  LDCU.64 UR4, c[0x4][0x38] ;  /* 0x01000700ff0477ac */ /* 0x000ea20008000a00 */
[----:B------:R-:W-:Y:S02]  /*2900*/  IMAD.MOV.U32 R6, RZ, RZ, R25 ;  /* 0x000000ffff067224 */ /* 0x000fe400078e0019 */
[----:B------:R3:W-:Y:S01]  /*2910*/  STL.64 [R1+0x8], R10 ;  /* 0x0000080a01007387 */ /* 0x0007e20000100a00 */
[----:B------:R3:W4:Y:S01]  /*2920*/  LDC.64 R8, c[0x4][R31] ;  /* 0x010000001f087b82 */ /* 0x0007220000000a00 */
[----:B------:R-:W-:Y:S02]  /*2930*/  IMAD.MOV.U32 R7, RZ, RZ, R24 ;  /* 0x000000ffff077224 */ /* 0x000fe400078e0018 */
[----:B--2---:R-:W-:Y:S01]  /*2940*/  IMAD.U32 R4, RZ, RZ, UR4 ;  /* 0x00000004ff047e24 */ /* 0x004fe2000f8e00ff */
[----:B---3--:R-:W-:-:S07]  /*2950*/  MOV R5, UR5 ;  /* 0x0000000500057c02 */ /* 0x008fce0008000f00 */
[----:B------:R-:W-:-:S07]  /*2960*/  LEPC R20, `(.L_x_72) ;  /* 0x000000001014794e */ /* 0x000fce0000000000 */
[----:B01--4-:R-:W-:Y:S05]  /*2970*/  CALL.ABS.NOINC R8 ;  /* 0x0000000008007343 */ /* 0x013fea0003c00000 */
.L_x_72:
[----:B------:R-:W2:Y:S01]  /*2980*/  LD.E.64 R4, desc[UR36][R22.64+0x8] ;  /* 0x0000082416047980 */ /* 0x000ea2000c101b00 */
[----:B------:R-:W0:Y:S01]  /*2990*/  LDCU UR4, c[0x0][0x2f8] ;  /* 0x00005f00ff0477ac */ /* 0x000e220008000800 */
[----:B------:R1:W3:Y:S01]  /*29a0*/  LDC.64 R8, c[0x4][R31] ;  /* 0x010000001f087b82 */ /* 0x0002e20000000a00 */
[----:B------:R-:W-:Y:S01]  /*29b0*/  IMAD.MOV.U32 R6, RZ, RZ, R28 ;  /* 0x000000ffff067224 */ /* 0x000fe200078e001c */
[----:B------:R-:W-:Y:S02]  /*29c0*/  MOV R7, R2 ;  /* 0x0000000200077202 */ /* 0x000fe40000000f00 */
[----:B0-----:R-:W-:Y:S01]  /*29d0*/  IADD3 R29, PT, PT, R28, -UR4, RZ ;  /* 0x800000041c1d7c10 */ /* 0x001fe2000fffe0ff */
[----:B------:R-:W0:Y:S01]  /*29e0*/  LDCU.64 UR4, c[0x4][0x18] ;  /* 0x01000300ff0477ac */ /* 0x000e220008000a00 */
[----:B--2---:R-:W-:Y:S02]  /*29f0*/  IMAD.MOV.U32 R10, RZ, RZ, R5 ;  /* 0x000000ffff0a7224 */ /* 0x004fe400078e0005 */
[----:B------:R-:W-:Y:S01]  /*2a00*/  IMAD.MOV.U32 R11, RZ, RZ, R4 ;  /* 0x000000ffff0b7224 */ /* 0x000fe200078e0004 */
[----:B0-----:R-:W-:Y:S01]  /*2a10*/  MOV R4, UR4 ;  /* 0x0000000400047c02 */ /* 0x001fe20008000f00 */
[----:B------:R-:W-:-:S03]  /*2a20*/  IMAD.U32 R5, RZ, RZ, UR5 ;  /* 0x00000005ff057e24 */ /* 0x000fc6000f8e00ff */
[----:B---3--:R1:W-:Y:S04]  /*2a30*/  STL.64 [R29], R10 ;  /* 0x0000000a1d007387 */ /* 0x0083e80000100a00 */
[----:B------:R-:W-:-:S07]  /*2a40*/  LEPC R20, `(.L_x_73) ;  /* 0x000000001014794e */ /* 0x000fce0000000000 */
[----:B-1----:R-:W-:Y:S05]  /*2a50*/  CALL.ABS.NOINC R8 ;  /* 0x0000000008007343 */ /* 0x002fea0003c00000 */
.L_x_73:
[----:B------:R-:W2:Y:S01]  /*2a60*/  LD.E R0, desc[UR36][R22.64+0xc] ;  /* 0x00000c2416007980 */ /* 0x000ea2000c101900 */
[----:B------:R-:W-:Y:S01]  /*2a70*/  BSSY.RECONVERGENT B6, `(.L_x_74) ;  /* 0x0000015000067945 */ /* 0x000fe20003800200 */
[----:B--2---:R-:W-:-:S13]  /*2a80*/  ISETP.GE.AND P0, PT, R0, 0x1, PT ;  /* 0x000000010000780c */ /* 0x004fda0003f06270 */
[----:B------:R-:W-:Y:S05]  /*2a90*/  @!P0 BRA `(.L_x_75) ;  /* 0x0000000000488947 */ /* 0x000fea0003800000 */
[----:B------:R-:W-:-:S07]  /*2aa0*/  IMAD.MOV.U32 R31, RZ, RZ, RZ ;  /* 0x000000ffff1f7224 */ /* 0x000fce00078e00ff */
.L_x_77:
[----:B------:R-:W2:Y:S01]  /*2ab0*/  LD.E.64 R10, desc[UR36][R22.64] ;  /* 0x00000024160a7980 */ /* 0x000ea2000c101b00 */
[----:B------:R-:W-:Y:S01]  /*2ac0*/  MOV R8, 0x0 ;  /* 0x0000000000087802 */ /* 0x000fe20000000f00 */
[----:B------:R-:W0:Y:S01]  /*2ad0*/  LDCU.64 UR4, c[0x4][0x20] ;  /* 0x01000400ff0477ac */ /* 0x000e220008000a00 */
[----:B--2---:R-:W-:-:S06]  /*2ae0*/  IMAD.WIDE.U32 R10, R31, 0x4, R10 ;  /* 0x000000041f0a7825 */ /* 0x004fcc00078e000a */
[----:B------:R-:W2:Y:S01]  /*2af0*/  LD.E R10, desc[UR36][R10.64] ;  /* 0x000000240a0a7980 */ /* 0x000ea2000c101900 */
[----:B------:R-:W1:Y:S01]  /*2b00*/  LDC.64 R8, c[0x4][R8] ;  /* 0x0100000008087b82 */ /* 0x000e620000000a00 */
[----:B0-----:R-:W-:Y:S01]  /*2b10*/  IMAD.U32 R4, RZ, RZ, UR4 ;  /* 0x00000004ff047e24 */ /* 0x001fe2000f8e00ff */
[----:B------:R-:W-:Y:S01]  /*2b20*/  MOV R5, UR5 ;  /* 0x0000000500057c02 */ /* 0x000fe20008000f00 */
[----:B------:R-:W-:Y:S02]  /*2b30*/  IMAD.MOV.U32 R6, RZ, RZ, R28 ;  /* 0x000000ffff067224 */ /* 0x000fe400078e001c */
[----:B------:R-:W-:Y:S01]  /*2b40*/  IMAD.MOV.U32 R7, RZ, RZ, R2 ;  /* 0x000000ffff077224 */ /* 0x000fe200078e0002 */
[----:B-12---:R0:W-:Y:S06]  /*2b50*/  STL [R29], R10 ;  /* 0x0000000a1d007387 */ /* 0x0061ec0000100800 */
[----:B------:R-:W-:-:S07]  /*2b60*/  LEPC R20, `(.L_x_76) ;  /* 0x000000001014794e */ /* 0x000fce0000000000 */
[----:B0-----:R-:W-:Y:S05]  /*2b70*/  CALL.ABS.NOINC R8 ;  /* 0x0000000008007343 */ /* 0x001fea0003c00000 */
.L_x_76:
[----:B------:R-:W2:Y:S01]  /*2b80*/  LD.E R0, desc[UR36][R22.64+0xc] ;  /* 0x00000c2416007980 */ /* 0x000ea2000c101900 */
[----:B------:R-:W-:-:S04]  /*2b90*/  IADD3 R31, PT, PT, R31, 0x1, RZ ;  /* 0x000000011f1f7810 */ /* 0x000fc80007ffe0ff */
[----:B--2---:R-:W-:-:S13]  /*2ba0*/  ISETP.GE.AND P0, PT, R31, R0, PT ;  /* 0x000000001f00720c */ /* 0x004fda0003f06270 */
[----:B------:R-:W-:Y:S05]  /*2bb0*/  @!P0 BRA `(.L_x_77) ;  /* 0xfffffffc00bc8947 */ /* 0x000fea000383ffff */
.L_x_75:
[----:B------:R-:W-:Y:S05]  /*2bc0*/  BSYNC.RECONVERGENT B6 ;  /* 0x0000000000067941 */ /* 0x000fea0003800200 */
.L_x_74:
        /* <DEDUP_REMOVED lines=8> */
.L_x_71:
[----:B------:R-:W-:Y:S05]  /*2c50*/  BSYNC.RECONVERGENT B7 ;  /* 0x0000000000077941 */ /* 0x000fea0003800200 */
.L_x_70:
[----:B------:R-:W2:Y:S04]  /*2c60*/  LD.E.64 R4, desc[UR36][R22.64] ;  /* 0x0000002416047980 */ /* 0x000ea8000c101b00 */
[----:B------:R-:W3:Y:S01]  /*2c70*/  LD.E.64 R6, desc[UR36][R16.64+0x8] ;  /* 0x0000082410067980 */ /* 0x000ee2000c101b00 */
[----:B--2---:R-:W-:-:S04]  /*2c80*/  LEA R4, P0, R30, R4, 0x2 ;  /* 0x000000041e047211 */ /* 0x004fc800078010ff */
[----:B------:R-:W-:-:S05]  /*2c90*/  LEA.HI.X R5, R30, R5, RZ, 0x2, P0 ;  /* 0x000000051e057211 */ /* 0x000fca00000f14ff */
[----:B------:R2:W5:Y:S01]  /*2ca0*/  LD.E R29, desc[UR36][R4.64] ;  /* 0x00000024041d7980 */ /* 0x000562000c101900 */
[----:B---3--:R-:W-:Y:S01]  /*2cb0*/  ISETP.GE.AND P0, PT, R7, R6, PT ;  /* 0x000000060700720c */ /* 0x008fe20003f06270 */
[----:B------:R-:W-:-:S12]  /*2cc0*/  BSSY.RECONVERGENT B7, `(.L_x_78) ;  /* 0x0000036000077945 */ /* 0x000fd80003800200 */
[----:B--2---:R-:W-:Y:S05]  /*2cd0*/  @!P0 BRA `(.L_x_79) ;  /* 0x0000000000d08947 */ /* 0x004fea0003800000 */
[----:B------:R-:W-:Y:S01]  /*2ce0*/  MOV R31, 0x0 ;  /* 0x00000000001f7802 */ /* 0x000fe20000000f00 */
[----:B------:R-:W2:Y:S01]  /*2cf0*/  LDCU.64 UR4, c[0x4][0x30] ;  /* 0x01000600ff0477ac */ /* 0x000ea20008000a00 */
[----:B------:R-:W-:Y:S02]  /*2d00*/  CS2R R6, SRZ ;  /* 0x0000000000067805 */ /* 0x000fe4000001ff00 */
[----:B------:R3:W4:Y:S01]  /*2d10*/  LDC.64 R8, c[0x4][R31] ;  /* 0x010000001f087b82 */ /* 0x0007220000000a00 */
[----:B--2---:R-:W-:Y:S01]  /*2d20*/  MOV R4, UR4 ;  /* 0x0000000400047c02 */ /* 0x004fe20008000f00 */
[----:B---3--:R-:W-:-:S07]  /*2d30*/  IMAD.U32 R5, RZ, RZ, UR5 ;  /* 0x00000005ff057e24 */ /* 0x008fce000f8e00ff */
[----:B------:R-:W-:-:S07]  /*2d40*/  LEPC R20, `(.L_x_80) ;  /* 0x000000001014794e */ /* 0x000fce0000000000 */
[----:B01--45:R-:W-:Y:S05]  /*2d50*/  CALL.ABS.NOINC R8 ;  /* 0x0000000008007343 */ /* 0x033fea0003c00000 */
.L_x_80:
[----:B------:R-:W2:Y:S01]  /*2d60*/  LD.E.64 R4, desc[UR36][R16.64+0x8] ;  /* 0x0000082410047980 */ /* 0x000ea2000c101b00 */
[----:B------:R0:W1:Y:S01]  /*2d70*/  LDC.64 R8, c[0x4][R31] ;  /* 0x010000001f087b82 */ /* 0x0000620000000a00 */
[----:B------:R-:W3:Y:S01]  /*2d80*/  LDCU.64 UR4, c[0x4][0x18] ;  /* 0x01000300ff0477ac */ /* 0x000ee20008000a00 */
[----:B------:R-:W-:Y:S01]  /*2d90*/  MOV R6, R28 ;  /* 0x0000001c00067202 */ /* 0x000fe20000000f00 */
[----:B------:R-:W-:Y:S02]  /*2da0*/  IMAD.MOV.U32 R7, RZ, RZ, R2 ;  /* 0x000000ffff077224 */ /* 0x000fe400078e0002 */
[----:B--2---:R-:W-:Y:S01]  /*2db0*/  IMAD.MOV.U32 R10, RZ, RZ, R5 ;  /* 0x000000ffff0a7224 */ /* 0x004fe200078e0005 */
[----:B------:R-:W-:Y:S01]  /*2dc0*/  MOV R11, R4 ;  /* 0x00000004000b7202 */ /* 0x000fe20000000f00 */
[----:B---3--:R-:W-:Y:S02]  /*2dd0*/  IMAD.U32 R4, RZ, RZ, UR4 ;  /* 0x00000004ff047e24 */ /* 0x008fe4000f8e00ff */
[----:B------:R-:W-:-:S02]  /*2de0*/  IMAD.U32 R5, RZ, RZ, UR5 ;  /* 0x00000005ff057e24 */ /* 0x000fc4000f8e00ff */
[----:B-1----:R0:W-:Y:S05]  /*2df0*/  STL.64 [R1], R10 ;  /* 0x0000000a01007387 */ /* 0x0021ea0000100a00 */
[----:B------:R-:W-:-:S07]  /*2e00*/  LEPC R20, `(.L_x_81) ;  /* 0x000000001014794e */ /* 0x000fce0000000000 */
[----:B0-----:R-:W-:Y:S05]  /*2e10*/  CALL.ABS.NOINC R8 ;  /* 0x0000000008007343 */ /* 0x001fea0003c00000 */
.L_x_81:
[----:B------:R-:W2:Y:S01]  /*2e20*/  LD.E R0, desc[UR36][R16.64+0xc] ;  /* 0x00000c2410007980 */ /* 0x000ea2000c101900 */
[----:B------:R-:W-:Y:S01]  /*2e30*/  BSSY.RECONVERGENT B6, `(.L_x_82) ;  /* 0x0000015000067945 */ /* 0x000fe20003800200 */
[----:B--2---:R-:W-:-:S13]  /*2e40*/  ISETP.GE.AND P0, PT, R0, 0x1, PT ;  /* 0x000000010000780c */ /* 0x004fda0003f06270 */
[----:B------:R-:W-:Y:S05]  /*2e50*/  @!P0 BRA `(.L_x_83) ;  /* 0x0000000000488947 */ /* 0x000fea0003800000 */
[----:B------:R-:W-:-:S07]  /*2e60*/  IMAD.MOV.U32 R31, RZ, RZ, RZ ;  /* 0x000000ffff1f7224 */ /* 0x000fce00078e00ff */
.L_x_85:
[----:B------:R-:W2:Y:S01]  /*2e70*/  LD.E.64 R10, desc[UR36][R16.64] ;  /* 0x00000024100a7980 */ /* 0x000ea2000c101b00 */
[----:B------:R-:W-:Y:S01]  /*2e80*/  MOV R8, 0x0 ;  /* 0x0000000000087802 */ /* 0x000fe20000000f00 */
[----:B------:R-:W0:Y:S01]  /*2e90*/  LDCU.64 UR4, c[0x4][0x20] ;  /* 0x01000400ff0477ac */ /* 0x000e220008000a00 */
[----:B--2---:R-:W-:-:S06]  /*2ea0*/  IMAD.WIDE.U32 R10, R31, 0x4, R10 ;  /* 0x000000041f0a7825 */ /* 0x004fcc00078e000a */
[----:B------:R-:W2:Y:S01]  /*2eb0*/  LD.E R10, desc[UR36][R10.64] ;  /* 0x000000240a0a7980 */ /* 0x000ea2000c101900 */
[----:B------:R-:W1:Y:S01]  /*2ec0*/  LDC.64 R8, c[0x4][R8] ;  /* 0x0100000008087b82 */ /* 0x000e620000000a00 */
[----:B0-----:R-:W-:Y:S01]  /*2ed0*/  MOV R4, UR4 ;  /* 0x0000000400047c02 */ /* 0x001fe20008000f00 */
[----:B------:R-:W-:Y:S01]  /*2ee0*/  IMAD.U32 R5, RZ, RZ, UR5 ;  /* 0x00000005ff057e24 */ /* 0x000fe2000f8e00ff */
[----:B------:R-:W-:Y:S01]  /*2ef0*/  MOV R7, R2 ;  /* 0x0000000200077202 */ /* 0x000fe20000000f00 */
[----:B------:R-:W-:Y:S01]  /*2f00*/  IMAD.MOV.U32 R6, RZ, RZ, R28 ;  /* 0x000000ffff067224 */ /* 0x000fe200078e001c */
[----:B-12---:R0:W-:Y:S06]  /*2f10*/  STL [R1], R10 ;  /* 0x0000000a01007387 */ /* 0x0061ec0000100800 */
[----:B------:R-:W-:-:S07]  /*2f20*/  LEPC R20, `(.L_x_84) ;  /* 0x000000001014794e */ /* 0x000fce0000000000 */
[----:B0-----:R-:W-:Y:S05]  /*2f30*/  CALL.ABS.NOINC R8 ;  /* 0x0000000008007343 */ /* 0x001fea0003c00000 */
.L_x_84:
[----:B------:R-:W2:Y:S01]  /*2f40*/  LD.E R0, desc[UR36][R16.64+0xc] ;  /* 0x00000c2410007980 */ /* 0x000ea2000c101900 */
[----:B------:R-:W-:-:S05]  /*2f50*/  VIADD R31, R31, 0x1 ;  /* 0x000000011f1f7836 */ /* 0x000fca0000000000 */
[----:B--2---:R-:W-:-:S13]  /*2f60*/  ISETP.GE.AND P0, PT, R31, R0, PT ;  /* 0x000000001f00720c */ /* 0x004fda0003f06270 */
[----:B------:R-:W-:Y:S05]  /*2f70*/  @!P0 BRA `(.L_x_85) ;  /* 0xfffffffc00bc8947 */ /* 0x000fea000383ffff */
.L_x_83:
[----:B------:R-:W-:Y:S05]  /*2f80*/  BSYNC.RECONVERGENT B6 ;  /* 0x0000000000067941 */ /* 0x000fea0003800200 */
.L_x_82:
        /* <DEDUP_REMOVED lines=8> */
.L_x_86:
[----:B------:R2:W5:Y:S02]  /*3010*/  LD.E R7, desc[UR36][R16.64+0xc] ;  /* 0x00000c2410077980 */ /* 0x000564000c101900 */
.L_x_79:
[----:B------:R-:W-:Y:S05]  /*3020*/  BSYNC.RECONVERGENT B7 ;  /* 0x0000000000077941 */ /* 0x000fea0003800200 */
.L_x_78:
[----:B------:R-:W3:Y:S01]  /*3030*/  LD.E.64 R4, desc[UR36][R16.64] ;  /* 0x0000002410047980 */ /* 0x000ee2000c101b00 */
[----:B-----5:R-:W-:-:S05]  /*3040*/  VIADD R9, R7, 0x1 ;  /* 0x0000000107097836 */ /* 0x020fca0000000000 */
[----:B------:R4:W-:Y:S01]  /*3050*/  ST.E desc[UR36][R16.64+0xc], R9 ;  /* 0x00000c0910007985 */ /* 0x0009e2000c101924 */
[----:B---3--:R-:W-:-:S05]  /*3060*/  IMAD.WIDE R4, R7, 0x4, R4 ;  /* 0x0000000407047825 */ /* 0x008fca00078e0204 */
[----:B------:R4:W-:Y:S04]  /*3070*/  ST.E desc[UR36][R4.64], R29 ;  /* 0x0000001d04007985 */ /* 0x0009e8000c101924 */
[----:B------:R-:W3:Y:S01]  /*3080*/  LD.E R3, desc[UR36][R22.64+0xc] ;  /* 0x00000c2416037980 */ /* 0x000ee2000c101900 */
[----:B------:R-:W-:-:S05]  /*3090*/  VIADD R30, R30, 0x1 ;  /* 0x000000011e1e7836 */ /* 0x000fca0000000000 */
[----:B---3--:R-:W-:-:S13]  /*30a0*/  ISETP.GE.AND P0, PT, R30, R3, PT ;  /* 0x000000031e00720c */ /* 0x008fda0003f06270 */
[----:B----4-:R-:W-:Y:S05]  /*30b0*/  @!P0 BRA `(.L_x_87) ;  /* 0xfffffff400f08947 */ /* 0x010fea000383ffff */
.L_x_69:
[----:B------:R-:W-:Y:S05]  /*30c0*/  BSYNC.RECONVERGENT B8 ;  /* 0x0000000000087941 */ /* 0x000fea0003800200 */
.L_x_68:
[----:B------:R-:W3:Y:S01]  /*30d0*/  LD.E R4, desc[UR36][R16.64+0x8] ;  /* 0x0000082410047980 */ /* 0x000ee2000c101900 */
[----:B------:R-:W-:-:S04]  /*30e0*/  MOV R0, 0x8 ;  /* 0x0000000800007802 */ /* 0x000fc80000000f00 */
[----:B------:R4:W0:Y:S02]  /*30f0*/  LDC.64 R6, c[0x4][R0] ;  /* 0x0100000000067b82 */ /* 0x0008240000000a00 */
[----:B0--34-:R-:W-:-:S07]  /*3100*/  IMAD.WIDE R4, R4, 0x4, RZ ;  /* 0x0000000404047825 */ /* 0x019fce00078e02ff */
[----:B------:R-:W-:-:S07]  /*3110*/  LEPC R20, `(.L_x_88) ;  /* 0x000000001014794e */ /* 0x000fce0000000000 */
[----:B-12---:R-:W-:Y:S05]  /*3120*/  CALL.ABS.NOINC R6 ;  /* 0x0000000006007343 */ /* 0x006fea0003c00000 */
.L_x_88:
[----:B------:R-:W2:Y:S01]  /*3130*/  LD.E R0, desc[UR36][R16.64+0x8] ;  /* 0x0000082410007980 */ /* 0x000ea2000c101900 */
[----:B------:R-:W-:Y:S01]  /*3140*/  BSSY.RECONVERGENT B8, `(.L_x_89) ;  /* 0x0000054000087945 */ /* 0x000fe20003800200 */
[----:B------:R-:W-:Y:S01]  /*3150*/  MOV R22, R4 ;  /* 0x0000000400167202 */ /* 0x000fe20000000f00 */
[----:B------:R-:W-:Y:S01]  /*3160*/  IMAD.MOV.U32 R23, RZ, RZ, R5 ;  /* 0x000000ffff177224 */ /* 0x000fe200078e0005 */
[----:B--2---:R-:W-:-:S13]  /*3170*/  ISETP.GE.AND P0, PT, R0, 0x1, PT ;  /* 0x000000010000780c */ /* 0x004fda0003f06270 */
[----:B------:R-:W-:Y:S05]  /*3180*/  @!P0 BRA `(.L_x_90) ;  /* 0x00000004003c8947 */ /* 0x000fea0003800000 */
[----:B------:R-:W-:Y:S01]  /*3190*/  IADD3 R25, P0, PT, R28, 0x8, RZ ;  /* 0x000000081c197810 */ /* 0x000fe20007f1e0ff */
[----:B------:R-:W-:-:S03]  /*31a0*/  IMAD.MOV.U32 R30, RZ, RZ, RZ ;  /* 0x000000ffff1e7224 */ /* 0x000fc600078e00ff */
[----:B------:R-:W-:-:S09]  /*31b0*/  IADD3.X R24, PT, PT, RZ, R2, RZ, P0, !PT ;  /* 0x00000002ff187210 */ /* 0x000fd200007fe4ff */
.L_x_99:
[----:B------:R-:W2:Y:S01]  /*31c0*/  LD.E R0, desc[UR36][R16.64+0xc] ;  /* 0x00000c2410007980 */ /* 0x000ea2000c101900 */
[----:B------:R-:W-:Y:S01]  /*31d0*/  BSSY.RECONVERGENT B7, `(.L_x_91) ;  /* 0x000003d000077945 */ /* 0x000fe20003800200 */
[----:B--2---:R-:W-:-:S05]  /*31e0*/  VIADD R3, R0, 0xffffffff ;  /* 0xffffffff00037836 */ /* 0x004fca0000000000 */
[----:B------:R-:W-:-:S13]  /*31f0*/  ISETP.GT.U32.AND P0, PT, R30, R3, PT ;  /* 0x000000031e00720c */ /* 0x000fda0003f04070 */
[----:B------:R-:W-:Y:S05]  /*3200*/  @!P0 BRA `(.L_x_92) ;  /* 0x0000000000e48947 */ /* 0x000fea0003800000 */
[----:B------:R-:W-:Y:S02]  /*3210*/  HFMA2 R11, -RZ, RZ, 0, 0 ;  /* 0x00000000ff0b7431 */ /* 0x000fe400000001ff */
[----:B------:R-:W-:Y:S01]  /*3220*/  IMAD.MOV.U32 R10, RZ, RZ, R30 ;  /* 0x000000ffff0a7224 */ /* 0x000fe200078e001e */
[----:B------:R-:W-:Y:S01]  /*3230*/  MOV R31, 0x0 ;  /* 0x00000000001f7802 */ /* 0x000fe20000000f00 */
[----:B------:R-:W0:Y:S01]  /*3240*/  LDCU.64 UR4, c[0x4][0x38] ;  /* 0x01000700ff0477ac */ /* 0x000e220008000a00 */
[----:B------:R-:W-:Y:S01]  /*3250*/  MOV R6, R25 ;  /* 0x0000001900067202 */ /* 0x000fe20000000f00 */
[----:B------:R-:W-:Y:S01]  /*3260*/  IMAD.MOV.U32 R7, RZ, RZ, R24 ;  /* 0x000000ffff077224 */ /* 0x000fe200078e0018 */
[----:B------:R1:W2:Y:S01]  /*3270*/  LDC.64 R8, c[0x4][R31] ;  /* 0x010000001f087b82 */ /* 0x0002a20000000a00 */
[----:B------:R1:W-:Y:S01]  /*3280*/  STL.64 [R1+0x8], R10 ;  /* 0x0000080a01007387 */ /* 0x0003e20000100a00 */
[----:B0-----:R-:W-:Y:S02]  /*3290*/  IMAD.U32 R4, RZ, RZ, UR4 ;  /* 0x00000004ff047e24 */ /* 0x001fe4000f8e00ff */
[----:B-1----:R-:W-:-:S07]  /*32a0*/  IMAD.U32 R5, RZ, RZ, UR5 ;  /* 0x00000005ff057e24 */ /* 0x002fce000f8e00ff */
[----:B------:R-:W-:-:S07]  /*32b0*/  LEPC R20, `(.L_x_93) ;  /* 0x000000001014794e */ /* 0x000fce0000000000 */
[----:B--2---:R-:W-:Y:S05]  /*32c0*/  CALL.ABS.NOINC R8 ;  /* 0x0000000008007343 */ /* 0x004fea0003c00000 */
.L_x_93:
[----:B------:R-:W2:Y:S01]  /*32d0*/  LD.E.64 R4, desc[UR36][R16.64+0x8] ;  /* 0x0000082410047980 */ /* 0x000ea2000c101b00 */
[----:B------:R-:W0:Y:S01]  /*32e0*/  LDCU UR4, c[0x0][0x2f8] ;  /* 0x00005f00ff0477ac */ /* 0x000e220008000800 */
[----:B------:R1:W3:Y:S01]  /*32f0*/  LDC.64 R8, c[0x4][R31] ;  /* 0x010000001f087b82 */ /* 0x0002e20000000a00 */
[----:B------:R-:W-:Y:S02]  /*3300*/  IMAD.MOV.U32 R6, RZ, RZ, R28 ;  /* 0x000000ffff067224 */ /* 0x000fe400078e001c */
[----:B------:R-:W-:Y:S02]  /*3310*/  IMAD.MOV.U32 R7, RZ, RZ, R2 ;  /* 0x000000ffff077224 */ /* 0x000fe400078e0002 */
[----:B0-----:R-:W-:Y:S01]  /*3320*/  VIADD R29, R28, -UR4 ;  /* 0x800000041c1d7c36 */ /* 0x001fe20008000000 */
[----:B------:R-:W0:Y:S01]  /*3330*/  LDCU.64 UR4, c[0x4][0x18] ;  /* 0x01000300ff0477ac */ /* 0x000e220008000a00 */
[----:B--2---:R-:W-:Y:S01]  /*3340*/  MOV R10, R5 ;  /* 0x00000005000a7202 */ /* 0x004fe20000000f00 */
[----:B------:R-:W-:Y:S01]  /*3350*/  IMAD.MOV.U32 R11, RZ, RZ, R4 ;  /* 0x000000ffff0b7224 */ /* 0x000fe200078e0004 */
[----:B0-----:R-:W-:Y:S01]  /*3360*/  MOV R5, UR5 ;  /* 0x0000000500057c02 */ /* 0x001fe20008000f00 */
[----:B------:R-:W-:-:S03]  /*3370*/  IMAD.U32 R4, RZ, RZ, UR4 ;  /* 0x00000004ff047e24 */ /* 0x000fc6000f8e00ff */
[----:B---3--:R1:W-:Y:S04]  /*3380*/  STL.64 [R29], R10 ;  /* 0x0000000a1d007387 */ /* 0x0083e80000100a00 */
[----:B------:R-:W-:-:S07]  /*3390*/  LEPC R20, `(.L_x_94) ;  /* 0x000000001014794e */ /* 0x000fce0000000000 */
[----:B-1----:R-:W-:Y:S05]  /*33a0*/  CALL.ABS.NOINC R8 ;  /* 0x0000000008007343 */ /* 0x002fea0003c00000 */
.L_x_94:
[----:B------:R-:W2:Y:S01]  /*33b0*/  LD.E R0, desc[UR36][R16.64+0xc] ;  /* 0x00000c2410007980 */ /* 0x000ea2000c101900 */
[----:B------:R-:W-:Y:S01]  /*33c0*/  BSSY.RECONVERGENT B6, `(.L_x_95) ;  /* 0x0000015000067945 */ /* 0x000fe20003800200 */
[----:B--2---:R-:W-:-:S13]  /*33d0*/  ISETP.GE.AND P0, PT, R0, 0x1, PT ;  /* 0x000000010000780c */ /* 0x004fda0003f06270 */
[----:B------:R-:W-:Y:S05]  /*33e0*/  @!P0 BRA `(.L_x_96) ;  /* 0x0000000000488947 */ /* 0x000fea0003800000 */
[----:B------:R-:W-:-:S07]  /*33f0*/  HFMA2 R31, -RZ, RZ, 0, 0 ;  /* 0x00000000ff1f7431 */ /* 0x000fce00000001ff */
.L_x_98:
[----:B------:R-:W2:Y:S01]  /*3400*/  LD.E.64 R10, desc[UR36][R16.64] ;  /* 0x00000024100a7980 */ /* 0x000ea2000c101b00 */
[----:B------:R-:W-:Y:S01]  /*3410*/  MOV R8, 0x0 ;  /* 0x0000000000087802 */ /* 0x000fe20000000f00 */
[----:B------:R-:W0:Y:S01]  /*3420*/  LDCU.64 UR4, c[0x4][0x20] ;  /* 0x01000400ff0477ac */ /* 0x000e220008000a00 */
[----:B--2---:R-:W-:-:S06]  /*3430*/  IMAD.WIDE.U32 R10, R31, 0x4, R10 ;  /* 0x000000041f0a7825 */ /* 0x004fcc00078e000a */
[----:B------:R-:W2:Y:S01]  /*3440*/  LD.E R10, desc[UR36][R10.64] ;  /* 0x000000240a0a7980 */ /* 0x000ea2000c101900 */
[----:B------:R-:W1:Y:S01]  /*3450*/  LDC.64 R8, c[0x4][R8] ;  /* 0x0100000008087b82 */ /* 0x000e620000000a00 */
[----:B0-----:R-:W-:Y:S01]  /*3460*/  IMAD.U32 R4, RZ, RZ, UR4 ;  /* 0x00000004ff047e24 */ /* 0x001fe2000f8e00ff */
[----:B------:R-:W-:Y:S01]  /*3470*/  MOV R6, R28 ;  /* 0x0000001c00067202 */ /* 0x000fe20000000f00 */
[----:B------:R-:W-:Y:S02]  /*3480*/  IMAD.U32 R5, RZ, RZ, UR5 ;  /* 0x00000005ff057e24 */ /* 0x000fe4000f8e00ff */
[----:B------:R-:W-:Y:S01]  /*3490*/  IMAD.MOV.U32 R7, RZ, RZ, R2 ;  /* 0x000000ffff077224 */ /* 0x000fe200078e0002 */
[----:B-12---:R0:W-:Y:S06]  /*34a0*/  STL [R29], R10 ;  /* 0x0000000a1d007387 */ /* 0x0061ec0000100800 */
[----:B------:R-:W-:-:S07]  /*34b0*/  LEPC R20, `(.L_x_97) ;  /* 0x000000001014794e */ /* 0x000fce0000000000 */
[----:B0-----:R-:W-:Y:S05]  /*34c0*/  CALL.ABS.NOINC R8 ;  /* 0x0000000008007343 */ /* 0x001fea0003c00000 */
.L_x_97:
[----:B------:R-:W2:Y:S01]  /*34d0*/  LD.E R0, desc[UR36][R16.64+0xc] ;  /* 0x00000c2410007980 */ /* 0x000ea2000c101900 */
[----:B------:R-:W-:-:S05]  /*34e0*/  VIADD R31, R31, 0x1 ;  /* 0x000000011f1f7836 */ /* 0x000fca0000000000 */
[----:B--2---:R-:W-:-:S13]  /*34f0*/  ISETP.GE.AND P0, PT, R31, R0, PT ;  /* 0x000000001f00720c */ /* 0x004fda0003f06270 */
[----:B------:R-:W-:Y:S05]  /*3500*/  @!P0 BRA `(.L_x_98) ;  /* 0xfffffffc00bc8947 */ /* 0x000fea000383ffff */
.L_x_96:
[----:B------:R-:W-:Y:S05]  /*3510*/  BSYNC.RECONVERGENT B6 ;  /* 0x0000000000067941 */ /* 0x000fea0003800200 */
.L_x_95:
[----:B------:R-:W-:Y:S01]  /*3520*/  MOV R0, 0x0 ;  /* 0x0000000000007802 */ /* 0x000fe20000000f00 */
[----:B------:R-:W0:Y:S01]  /*3530*/  LDCU.64 UR4, c[0x4][0x28] ;  /* 0x01000500ff0477ac */ /* 0x000e220008000a00 */
[----:B------:R-:W-:Y:S02]  /*3540*/  CS2R R6, SRZ ;  /* 0x0000000000067805 */ /* 0x000fe4000001ff00 */
[----:B------:R1:W2:Y:S01]  /*3550*/  LDC.64 R8, c[0x4][R0] ;  /* 0x0100000000087b82 */ /* 0x0002a20000000a00 */
[----:B0-----:R-:W-:Y:S01]  /*3560*/  MOV R4, UR4 ;  /* 0x0000000400047c02 */ /* 0x001fe20008000f00 */
[----:B-1----:R-:W-:-:S07]  /*3570*/  IMAD.U32 R5, RZ, RZ, UR5 ;  /* 0x00000005ff057e24 */ /* 0x002fce000f8e00ff */
[----:B------:R-:W-:-:S07]  /*3580*/  LEPC R20, `(.L_x_92) ;  /* 0x000000001014794e */ /* 0x000fce0000000000 */
[----:B--2---:R-:W-:Y:S05]  /*3590*/  CALL.ABS.NOINC R8 ;  /* 0x0000000008007343 */ /* 0x004fea0003c00000 */
.L_x_92:
[----:B------:R-:W-:Y:S05]  /*35a0*/  BSYNC.RECONVERGENT B7 ;  /* 0x0000000000077941 */ /* 0x000fea0003800200 */
.L_x_91:
[----:B------:R-:W2:Y:S01]  /*35b0*/  LD.E.64 R4, desc[UR36][R16.64] ;  /* 0x0000002410047980 */ /* 0x000ea2000c101b00 */
[----:B------:R-:W-:Y:S01]  /*35c0*/  IMAD.SHL.U32 R7, R30, 0x4, RZ ;  /* 0x000000041e077824 */ /* 0x000fe200078e00ff */
[----:B------:R-:W-:-:S04]  /*35d0*/  SHF.R.U32.HI R3, RZ, 0x1e, R30 ;  /* 0x0000001eff037819 */ /* 0x000fc8000001161e */
[----:B--2---:R-:W-:-:S04]  /*35e0*/  IADD3 R4, P0, PT, R4, R7, RZ ;  /* 0x0000000704047210 */ /* 0x004fc80007f1e0ff */
[----:B------:R-:W-:-:S06]  /*35f0*/  IADD3.X R5, PT, PT, R5, R3, RZ, P0, !PT ;  /* 0x0000000305057210 */ /* 0x000fcc00007fe4ff */
[----:B------:R-:W2:Y:S01]  /*3600*/  LD.E R5, desc[UR36][R4.64] ;  /* 0x0000002404057980 */ /* 0x000ea2000c101900 */
[----:B------:R-:W-:-:S05]  /*3610*/  IADD3 R6, P0, PT, R22, R7, RZ ;  /* 0x0000000716067210 */ /* 0x000fca0007f1e0ff */
[----:B------:R-:W-:-:S05]  /*3620*/  IMAD.X R7, R23, 0x1, R3, P0 ;  /* 0x0000000117077824 */ /* 0x000fca00000e0603 */
[----:B--2---:R0:W-:Y:S04]  /*3630*/  ST.E desc[UR36][R6.64], R5 ;  /* 0x0000000506007985 */ /* 0x0041e8000c101924 */
[----:B------:R-:W2:Y:S01]  /*3640*/  LD.E R3, desc[UR36][R16.64+0x8] ;  /* 0x0000082410037980 */ /* 0x000ea2000c101900 */
[----:B------:R-:W-:-:S05]  /*3650*/  VIADD R30, R30, 0x1 ;  /* 0x000000011e1e7836 */ /* 0x000fca0000000000 */
[----:B--2---:R-:W-:-:S13]  /*3660*/  ISETP.GE.AND P0, PT, R30, R3, PT ;  /* 0x000000031e00720c */ /* 0x004fda0003f06270 */
[----:B0-----:R-:W-:Y:S05]  /*3670*/  @!P0 BRA `(.L_x_99) ;  /* 0xfffffff800d08947 */ /* 0x001fea000383ffff */
.L_x_90:
[----:B------:R-:W-:Y:S05]  /*3680*/  BSYNC.RECONVERGENT B8 ;  /* 0x0000000000087941 */ /* 0x000fea0003800200 */
.L_x_89:
[----:B------:R0:W5:Y:S01]  /*3690*/  LD.E.64 R4, desc[UR36][R16.64] ;  /* 0x0000002410047980 */ /* 0x000162000c101b00 */
[----:B------:R-:W-:-:S04]  /*36a0*/  MOV R2, 0x10 ;  /* 0x0000001000027802 */ /* 0x000fc80000000f00 */
[----:B------:R0:W1:Y:S03]  /*36b0*/  LDC.64 R6, c[0x4][R2] ;  /* 0x0100000002067b82 */ /* 0x0000660000000a00 */
[----:B------:R-:W-:-:S07]  /*36c0*/  LEPC R20, `(.L_x_100) ;  /* 0x000000001014794e */ /* 0x000fce0000000000 */
[----:B01---5:R-:W-:Y:S05]  /*36d0*/  CALL.ABS.NOINC R6 ;  /* 0x0000000006007343 */ /* 0x023fea0003c00000 */
.L_x_100:
[----:B------:R-:W0:Y:S01]  /*36e0*/  LDC.64 R2, c[0x4][R2] ;  /* 0x0100000002027b82 */ /* 0x000e220000000a00 */
[----:B------:R-:W-:Y:S01]  /*36f0*/  MOV R4, R16 ;  /* 0x0000001000047202 */ /* 0x000fe20000000f00 */
[----:B------:R-:W-:-:S07]  /*3700*/  IMAD.MOV.U32 R5, RZ, RZ, R17 ;  /* 0x000000ffff057224 */ /* 0x000fce00078e0011 */
[----:B------:R-:W-:-:S07]  /*3710*/  LEPC R20, `(.L_x_101) ;  /* 0x000000001014794e */ /* 0x000fce0000000000 */
[----:B0-----:R-:W-:Y:S05]  /*3720*/  CALL.ABS.NOINC R2 ;  /* 0x0000000002007343 */ /* 0x001fea0003c00000 */
.L_x_101:
[----:B------:R-:W0:Y:S01]  /*3730*/  LDC R0, c[0x0][0x394] ;  /* 0x0000e500ff007b82 */ /* 0x000e220000000800 */
[----:B------:R-:W-:Y:S01]  /*3740*/  IMAD.U32 R3, RZ, RZ, UR38 ;  /* 0x00000026ff037e24 */ /* 0x000fe2000f8e00ff */
[----:B0-----:R-:W-:Y:S02]  /*3750*/  ISETP.LE.U32.AND P0, PT, R0, UR40, PT ;  /* 0x0000002800007c0c */ /* 0x001fe4000bf03070 */
[----:B------:R-:W-:Y:S02]  /*3760*/  MOV R0, 0x7fffffff ;  /* 0x7fffffff00007802 */ /* 0x000fe40000000f00 */
[----:B------:R-:W-:-:S13]  /*3770*/  ISETP.GE.U32.AND.EX P0, PT, R3, R26, PT, P0 ;  /* 0x0000001a0300720c */ /* 0x000fda0003f06100 */
[----:B------:R-:W-:Y:S05]  /*3780*/  @!P0 BRA `(.L_x_102) ;  /* 0x0000001000a08947 */ /* 0x000fea0003800000 */
[----:B------:R-:W0:Y:S01]  /*3790*/  LDC R4, c[0x0][0x390] ;  /* 0x0000e400ff047b82 */ /* 0x000e220000000800 */
[----:B------:R-:W-:Y:S01]  /*37a0*/  BSSY.RECONVERGENT B1, `(.L_x_102) ;  /* 0x0000126000017945 */ /* 0x000fe20003800200 */
[----:B0-----:R-:W-:-:S13]  /*37b0*/  ISETP.GT.AND P0, PT, R4, RZ, PT ;  /* 0x000000ff0400720c */ /* 0x001fda0003f04270 */
[----:B------:R-:W-:Y:S05]  /*37c0*/  @P0 BRA `(.L_x_103) ;  /* 0x0000000000cc0947 */ /* 0x000fea0003800000 */
[----:B------:R-:W-:Y:S01]  /*37d0*/  BSSY.RECONVERGENT B0, `(.L_x_104) ;  /* 0x0000030000007945 */ /* 0x000fe20003800200 */
[----:B------:R-:W-:Y:S02]  /*37e0*/  IMAD.MOV.U32 R15, RZ, RZ, RZ ;  /* 0x000000ffff0f7224 */ /* 0x000fe400078e00ff */
[----:B------:R-:W-:-:S07]  /*37f0*/  IMAD.MOV.U32 R17, RZ, RZ, RZ ;  /* 0x000000ffff117224 */ /* 0x000fce00078e00ff */
.L_x_112:
[----:B0-----:R-:W0:Y:S01]  /*3800*/  LDC R6, c[0x0][0x390] ;  /* 0x0000e400ff067b82 */ /* 0x001e220000000800 */
[----:B------:R-:W-:Y:S01]  /*3810*/  IADD3 R15, P0, PT, R15, 0x1, RZ ;  /* 0x000000010f0f7810 */ /* 0x000fe20007f1e0ff */
[----:B------:R-:W-:Y:S03]  /*3820*/  BSSY.RECONVERGENT B2, `(.L_x_105) ;  /* 0x000000d000027945 */ /* 0x000fe60003800200 */
[----:B------:R-:W-:Y:S02]  /*3830*/  IADD3.X R17, PT, PT, RZ, R17, RZ, P0, !PT ;  /* 0x00000011ff117210 */ /* 0x000fe400007fe4ff */
[----:B------:R-:W-:-:S04]  /*3840*/  ISETP.GE.U32.AND P0, PT, R15, R18, PT ;  /* 0x000000120f00720c */ /* 0x000fc80003f06070 */
[----:B------:R-:W-:Y:S01]  /*3850*/  ISETP.GE.U32.AND.EX P0, PT, R17, R19, PT, P0 ;  /* 0x000000131100720c */ /* 0x000fe20003f06100 */
[----:B0-----:R-:W-:-:S12]  /*3860*/  IMAD.MOV.U32 R7, RZ, RZ, R6 ;  /* 0x000000ffff077224 */ /* 0x001fd800078e0006 */
.L_x_106:
[----:B------:R-:W-:-:S05]  /*3870*/  IMAD.WIDE R2, R7, 0x4, R22 ;  /* 0x0000000407027825 */ /* 0x000fca00078e0216 */
[----:B------:R-:W2:Y:S04]  /*3880*/  LD.E R11, desc[UR36][R2.64+-0x8] ;  /* 0xfffff824020b7980 */ /* 0x000ea8000c101900 */
[----:B------:R-:W2:Y:S01]  /*3890*/  LD.E R0, desc[UR36][R2.64+-0x4] ;  /* 0xfffffc2402007980 */ /* 0x000ea2000c101900 */
[----:B------:R-:W-:Y:S02]  /*38a0*/  MOV R4, R7 ;  /* 0x0000000700047202 */ /* 0x000fe40000000f00 */
[----:B--2---:R-:W-:Y:S01]  /*38b0*/  ISETP.GE.AND P1, PT, R11, R0, PT ;  /* 0x000000000b00720c */ /* 0x004fe20003f26270 */
[----:B------:R-:W-:-:S04]  /*38c0*/  VIADD R0, R7, 0xffffffff ;  /* 0xffffffff07007836 */ /* 0x000fc80000000000 */
[----:B------:R-:W-:-:S08]  /*38d0*/  IMAD.MOV.U32 R7, RZ, RZ, R0 ;  /* 0x000000ffff077224 */ /* 0x000fd000078e0000 */
[----:B------:R-:W-:Y:S05]  /*38e0*/  @P1 BRA `(.L_x_106) ;  /* 0xfffffffc00e01947 */ /* 0x000fea000383ffff */
[----:B------:R-:W-:Y:S05]  /*38f0*/  BSYNC.RECONVERGENT B2 ;  /* 0x0000000000027941 */ /* 0x000fea0003800200 */
.L_x_105:
[----:B------:R-:W-:Y:S01]  /*3900*/  BSSY.RECONVERGENT B2, `(.L_x_107) ;  /* 0x0000008000027945 */ /* 0x000fe20003800200 */
[----:B------:R-:W-:Y:S01]  /*3910*/  IMAD.MOV.U32 R0, RZ, RZ, R4 ;  /* 0x000000ffff007224 */ /* 0x000fe200078e0004 */
[----:B------:R-:W-:-:S07]  /*3920*/  MOV R9, R6 ;  /* 0x0000000600097202 */ /* 0x000fce0000000f00 */
.L_x_108:
[----:B------:R-:W-:-:S05]  /*3930*/  IMAD.WIDE R4, R9, 0x4, R22 ;  /* 0x0000000409047825 */ /* 0x000fca00078e0216 */
[----:B------:R-:W2:Y:S01]  /*3940*/  LD.E R8, desc[UR36][R4.64+-0x4] ;  /* 0xfffffc2404087980 */ /* 0x000ea2000c101900 */
[----:B------:R-:W-:Y:S01]  /*3950*/  VIADD R9, R9, 0xffffffff ;  /* 0xffffffff09097836 */ /* 0x000fe20000000000 */
[----:B--2---:R-:W-:-:S13]  /*3960*/  ISETP.GT.AND P1, PT, R8, R11, PT ;  /* 0x0000000b0800720c */ /* 0x004fda0003f24270 */
[----:B------:R-:W-:Y:S05]  /*3970*/  @!P1 BRA `(.L_x_108) ;  /* 0xfffffffc00ec9947 */ /* 0x000fea000383ffff */
[----:B------:R-:W-:Y:S05]  /*3980*/  BSYNC.RECONVERGENT B2 ;  /* 0x0000000000027941 */ /* 0x000fea0003800200 */
.L_x_107:
[----:B------:R-:W0:Y:S01]  /*3990*/  LDCU UR4, c[0x0][0x390] ;  /* 0x00007200ff0477ac */ /* 0x000e220008000800 */
[----:B------:R1:W-:Y:S01]  /*39a0*/  ST.E desc[UR36][R2.64+-0x8], R8 ;  /* 0xfffff80802007985 */ /* 0x0003e2000c101924 */
[----:B------:R-:W-:Y:S03]  /*39b0*/  BSSY.RECONVERGENT B2, `(.L_x_109) ;  /* 0x0000010000027945 */ /* 0x000fe60003800200 */
[----:B------:R1:W-:Y:S01]  /*39c0*/  ST.E desc[UR36][R4.64+-0x4], R11 ;  /* 0xfffffc0b04007985 */ /* 0x0003e2000c101924 */
[----:B0-----:R-:W-:-:S13]  /*39d0*/  ISETP.GE.AND P1, PT, R0, UR4, PT ;  /* 0x0000000400007c0c */ /* 0x001fda000bf26270 */
[----:B-1----:R-:W-:Y:S05]  /*39e0*/  @P1 BRA `(.L_x_110) ;  /* 0x0000000000301947 */ /* 0x002fea0003800000 */
[----:B------:R-:W-:-:S07]  /*39f0*/  IMAD.MOV.U32 R9, RZ, RZ, R6 ;  /* 0x000000ffff097224 */ /* 0x000fce00078e0006 */
.L_x_111:
[----:B0-----:R-:W-:-:S04]  /*3a00*/  IMAD.WIDE R2, R9, 0x4, R22 ;  /* 0x0000000409027825 */ /* 0x001fc800078e0216 */
[----:B------:R-:W-:Y:S01]  /*3a10*/  IMAD.WIDE R4, R7, 0x4, R22 ;  /* 0x0000000407047825 */ /* 0x000fe200078e0216 */
[----:B------:R-:W2:Y:S04]  /*3a20*/  LD.E R13, desc[UR36][R2.64+-0x4] ;  /* 0xfffffc24020d7980 */ /* 0x000ea8000c101900 */
[----:B------:R-:W3:Y:S01]  /*3a30*/  LD.E R11, desc[UR36][R4.64] ;  /* 0x00000024040b7980 */ /* 0x000ee2000c101900 */
[----:B------:R-:W-:Y:S01]  /*3a40*/  IMAD.MOV.U32 R7, RZ, RZ, R0 ;  /* 0x000000ffff077224 */ /* 0x000fe200078e0000 */
[----:B------:R-:W-:Y:S01]  /*3a50*/  IADD3 R9, PT, PT, R9, -0x1, RZ ;  /* 0xffffffff09097810 */ /* 0x000fe20007ffe0ff */
[----:B------:R-:W-:-:S05]  /*3a60*/  VIADD R0, R0, 0x1 ;  /* 0x0000000100007836 */ /* 0x000fca0000000000 */
[----:B------:R-:W-:Y:S01]  /*3a70*/  ISETP.GE.AND P1, PT, R0, R9, PT ;  /* 0x000000090000720c */ /* 0x000fe20003f26270 */
[----:B--2---:R0:W-:Y:S04]  /*3a80*/  ST.E desc[UR36][R4.64], R13 ;  /* 0x0000000d04007985 */ /* 0x0041e8000c101924 */
[----:B---3--:R0:W-:Y:S08]  /*3a90*/  ST.E desc[UR36][R2.64+-0x4], R11 ;  /* 0xfffffc0b02007985 */ /* 0x0081f0000c101924 */
[----:B------:R-:W-:Y:S05]  /*3aa0*/  @!P1 BRA `(.L_x_111) ;  /* 0xfffffffc00d49947 */ /* 0x000fea000383ffff */
.L_x_110:
[----:B------:R-:W-:Y:S05]  /*3ab0*/  BSYNC.RECONVERGENT B2 ;  /* 0x0000000000027941 */ /* 0x000fea0003800200 */
.L_x_109:
[----:B------:R-:W-:Y:S05]  /*3ac0*/  @!P0 BRA `(.L_x_112) ;  /* 0xfffffffc004c8947 */ /* 0x000fea000383ffff */
[----:B------:R-:W-:Y:S05]  /*3ad0*/  BSYNC.RECONVERGENT B0 ;  /* 0x0000000000007941 */ /* 0x000fea0003800200 */
.L_x_104:
[----:B------:R-:W-:Y:S01]  /*3ae0*/  HFMA2 R0, -RZ, RZ, 0, 0 ;  /* 0x00000000ff007431 */ /* 0x000fe200000001ff */
[----:B------:R-:W-:Y:S06]  /*3af0*/  BRA `(.L_x_113) ;  /* 0x0000000c00c07947 */ /* 0x000fec0003800000 */
.L_x_103:
[C---:B------:R-:W-:Y:S01]  /*3b00*/  LOP3.LUT R8, R4.reuse, 0x7, RZ, 0xc0, !PT ;  /* 0x0000000704087812 */ /* 0x040fe200078ec0ff */
[C---:B------:R-:W-:Y:S01]  /*3b10*/  VIADD R5, R4.reuse, 0xffffffff ;  /* 0xffffffff04057836 */ /* 0x040fe20000000000 */
[C---:B------:R-:W-:Y:S01]  /*3b20*/  LOP3.LUT R24, R4.reuse, 0x3, RZ, 0xc0, !PT ;  /* 0x0000000304187812 */ /* 0x040fe200078ec0ff */
[----:B------:R-:W-:Y:S01]  /*3b30*/  IMAD.MOV.U32 R7, RZ, RZ, RZ ;  /* 0x000000ffff077224 */ /* 0x000fe200078e00ff */
[----:B------:R-:W-:Y:S01]  /*3b40*/  LOP3.LUT R4, R4, 0x7ffffff8, RZ, 0xc0, !PT ;  /* 0x7ffffff804047812 */ /* 0x000fe200078ec0ff */
[----:B------:R-:W-:Y:S02]  /*3b50*/  VIADD R0, R8, 0xffffffff ;  /* 0xffffffff08007836 */ /* 0x000fe40000000000 */
[----:B------:R-:W-:Y:S02]  /*3b60*/  IMAD.MOV.U32 R9, RZ, RZ, RZ ;  /* 0x000000ffff097224 */ /* 0x000fe400078e00ff */
[----:B------:R-:W-:Y:S01]  /*3b70*/  IMAD.WIDE.U32 R2, R5, 0x4, R22 ;  /* 0x0000000405027825 */ /* 0x000fe200078e0016 */
[----:B------:R-:W-:-:S02]  /*3b80*/  ISETP.GE.U32.AND P1, PT, R0, 0x3, PT ;  /* 0x000000030000780c */ /* 0x000fc40003f26070 */
[----:B------:R-:W-:-:S11]  /*3b90*/  MOV R0, 0x7fffffff ;  /* 0x7fffffff00007802 */ /* 0x000fd60000000f00 */
.L_x_127:
[----:B------:R-:W-:Y:S01]  /*3ba0*/  ISETP.GE.U32.AND P2, PT, R5, 0x7, PT ;  /* 0x000000070500780c */ /* 0x000fe20003f46070 */
[----:B0-----:R-:W-:Y:S01]  /*3bb0*/  IMAD.MOV.U32 R25, RZ, RZ, RZ ;  /* 0x000000ffff197224 */ /* 0x001fe200078e00ff */
[----:B------:R-:W-:Y:S01]  /*3bc0*/  IADD3 R7, P0, PT, R7, 0x1, RZ ;  /* 0x0000000107077810 */ /* 0x000fe20007f1e0ff */
[----:B------:R-:W-:-:S03]  /*3bd0*/  IMAD.MOV.U32 R13, RZ, RZ, RZ ;  /* 0x000000ffff0d7224 */ /* 0x000fc600078e00ff */
[----:B------:R-:W-:Y:S02]  /*3be0*/  IADD3.X R9, PT, PT, RZ, R9, RZ, P0, !PT ;  /* 0x00000009ff097210 */ /* 0x000fe400007fe4ff */
[----:B------:R-:W-:-:S04]  /*3bf0*/  ISETP.GE.U32.AND P0, PT, R7, R18, PT ;  /* 0x000000120700720c */ /* 0x000fc80003f06070 */
[----:B------:R-:W-:Y:S01]  /*3c00*/  ISETP.GE.U32.AND.EX P0, PT, R9, R19, PT, P0 ;  /* 0x000000130900720c */ /* 0x000fe20003f06100 */
[----:B------:R-:W-:-:S12]  /*3c10*/  @!P2 BRA `(.L_x_114) ;  /* 0x000000040060a947 */ /* 0x000fd80003800000 */
[----:B------:R-:W0:Y:S01]  /*3c20*/  S2R R11, SR_CgaCtaId ;  /* 0x00000000000b7919 */ /* 0x000e220000008800 */
[----:B------:R-:W-:Y:S01]  /*3c30*/  MOV R6, 0x400 ;  /* 0x0000040000067802 */ /* 0x000fe20000000f00 */
[----:B------:R-:W-:Y:S01]  /*3c40*/  HFMA2 R17, -RZ, RZ, 0, 0 ;  /* 0x00000000ff117431 */ /* 0x000fe200000001ff */
[----:B------:R-:W-:Y:S01]  /*3c50*/  BSSY.RECONVERGENT B0, `(.L_x_115) ;  /* 0x0000053000007945 */ /* 0x000fe20003800200 */
[----:B------:R-:W-:Y:S01]  /*3c60*/  IMAD.MOV.U32 R13, RZ, RZ, RZ ;  /* 0x000000ffff0d7224 */ /* 0x000fe200078e00ff */
[----:B0-----:R-:W-:-:S07]  /*3c70*/  LEA R6, R11, R6, 0x18 ;  /* 0x000000060b067211 */ /* 0x001fce00078ec0ff */
.L_x_116:
[----:B------:R-:W0:Y:S01]  /*3c80*/  LDCU UR4, c[0x0][0x390] ;  /* 0x00007200ff0477ac */ /* 0x000e220008000800 */
[C---:B------:R-:W-:Y:S01]  /*3c90*/  IADD3 R11, PT, PT, R17.reuse, 0x2, RZ ;  /* 0x00000002110b7810 */ /* 0x040fe20007ffe0ff */
[----:B------:R-:W-:-:S03]  /*3ca0*/  VIADD R10, R17, 0x1 ;  /* 0x00000001110a7836 */ /* 0x000fc60000000000 */
[C---:B0-----:R-:W-:Y:S02]  /*3cb0*/  ISETP.NE.AND P3, PT, R11.reuse, UR4, PT ;  /* 0x000000040b007c0c */ /* 0x041fe4000bf65270 */
[C---:B------:R-:W-:Y:S02]  /*3cc0*/  ISETP.NE.AND P2, PT, R10.reuse, UR4, PT ;  /* 0x000000040a007c0c */ /* 0x040fe4000bf45270 */
[----:B------:R-:W-:Y:S02]  /*3cd0*/  SEL R15, R11, RZ, P3 ;  /* 0x000000ff0b0f7207 */ /* 0x000fe40001800000 */
[----:B------:R-:W-:Y:S01]  /*3ce0*/  SEL R21, R10, RZ, P2 ;  /* 0x000000ff0a157207 */ /* 0x000fe20001000000 */
[----:B------:R-:W-:-:S04]  /*3cf0*/  IMAD.WIDE.U32 R10, R17, 0x4, R22 ;  /* 0x00000004110a7825 */ /* 0x000fc800078e0016 */
[--C-:B------:R-:W-:Y:S01]  /*3d00*/  IMAD.WIDE.U32 R14, R15, 0x4, R22.reuse ;  /* 0x000000040f0e7825 */ /* 0x100fe200078e0016 */
[----:B------:R-:W2:Y:S03]  /*3d10*/  LD.E R16, desc[UR36][R10.64+0x4] ;  /* 0x000004240a107980 */ /* 0x000ea6000c101900 */
[----:B------:R-:W-:Y:S01]  /*3d20*/  IMAD.WIDE.U32 R20, R21, 0x4, R22 ;  /* 0x0000000415147825 */ /* 0x000fe200078e0016 */
[----:B------:R-:W3:Y:S04]  /*3d30*/  LD.E R12, desc[UR36][R10.64] ;  /* 0x000000240a0c7980 */ /* 0x000ee8000c101900 */
[----:B------:R-:W2:Y:S04]  /*3d40*/  LD.E R15, desc[UR36][R14.64] ;  /* 0x000000240e0f7980 */ /* 0x000ea8000c101900 */
[----:B------:R-:W3:Y:S01]  /*3d50*/  LD.E R21, desc[UR36][R20.64] ;  /* 0x0000002414157980 */ /* 0x000ee2000c101900 */
[----:B------:R-:W-:-:S03]  /*3d60*/  VIADD R25, R17, 0x3 ;  /* 0x0000000311197836 */ /* 0x000fc60000000000 */
[----:B------:R-:W4:Y:S02]  /*3d70*/  LD.E R30, desc[UR36][R10.64+0x10] ;  /* 0x000010240a1e7980 */ /* 0x000f24000c101900 */
[C---:B------:R-:W-:Y:S02]  /*3d80*/  ISETP.NE.AND P2, PT, R25.reuse, UR4, PT ;  /* 0x0000000419007c0c */ /* 0x040fe4000bf45270 */
[----:B------:R-:W5:Y:S02]  /*3d90*/  LD.E R26, desc[UR36][R10.64+0x18] ;  /* 0x000018240a1a7980 */ /* 0x000f64000c101900 */
[----:B------:R-:W-:Y:S02]  /*3da0*/  SEL R29, R25, RZ, P2 ;  /* 0x000000ff191d7207 */ /* 0x000fe40001000000 */
[----:B------:R-:W4:Y:S03]  /*3db0*/  LD.E R25, desc[UR36][R10.64+0x8] ;  /* 0x000008240a197980 */ /* 0x000f26000c101900 */
[----:B------:R-:W-:-:S06]  /*3dc0*/  IMAD.WIDE.U32 R28, R29, 0x4, R22 ;  /* 0x000000041d1c7825 */ /* 0x000fcc00078e0016 */
[----:B------:R-:W4:Y:S04]  /*3dd0*/  LD.E R28, desc[UR36][R28.64] ;  /* 0x000000241c1c7980 */ /* 0x000f28000c101900 */
[----:B------:R-:W5:Y:S01]  /*3de0*/  LD.E R29, desc[UR36][R10.64+0xc] ;  /* 0x00000c240a1d7980 */ /* 0x000f62000c101900 */
[----:B--2---:R-:W-:Y:S02]  /*3df0*/  IMAD R33, R16, UR4, R15 ;  /* 0x0000000410217c24 */ /* 0x004fe4000f8e020f */
[----:B---3--:R-:W-:-:S03]  /*3e00*/  IMAD R31, R12, UR4, R21 ;  /* 0x000000040c1f7c24 */ /* 0x008fc6000f8e0215 */
[----:B------:R-:W-:Y:S01]  /*3e10*/  LEA R33, R33, R6, 0x2 ;  /* 0x0000000621217211 */ /* 0x000fe200078e10ff */
[----:B------:R-:W-:-:S05]  /*3e20*/  IMAD R31, R31, 0x4, R6 ;  /* 0x000000041f1f7824 */ /* 0x000fca00078e0206 */
[----:B------:R-:W-:Y:S04]  /*3e30*/  LDS R33, [R33] ;  /* 0x0000000021217984 */ /* 0x000fe80000000800 */
[----:B------:R-:W0:Y:S01]  /*3e40*/  LDS R16, [R31] ;  /* 0x000000001f107984 */ /* 0x000e220000000800 */
[----:B------:R-:W-:-:S05]  /*3e50*/  VIADD R12, R17, 0x4 ;  /* 0x00000004110c7836 */ /* 0x000fca0000000000 */
[----:B------:R-:W-:-:S04]  /*3e60*/  ISETP.NE.AND P2, PT, R12, UR4, PT ;  /* 0x000000040c007c0c */ /* 0x000fc8000bf45270 */
[----:B------:R-:W-:Y:S02]  /*3e70*/  SEL R15, R12, RZ, P2 ;  /* 0x000000ff0c0f7207 */ /* 0x000fe40001000000 */
[----:B0-----:R-:W-:-:S03]  /*3e80*/  IADD3 R16, PT, PT, R33, R16, R13 ;  /* 0x0000001021107210 */ /* 0x001fc60007ffe00d */
[----:B------:R-:W-:-:S06]  /*3e90*/  IMAD.WIDE.U32 R12, R15, 0x4, R22 ;  /* 0x000000040f0c7825 */ /* 0x000fcc00078e0016 */
[----:B------:R-:W5:Y:S01]  /*3ea0*/  LD.E R12, desc[UR36][R12.64] ;  /* 0x000000240c0c7980 */ /* 0x000f62000c101900 */
[C---:B------:R-:W-:Y:S01]  /*3eb0*/  VIADD R14, R17.reuse, 0x5 ;  /* 0x00000005110e7836 */ /* 0x040fe20000000000 */
[----:B------:R-:W-:-:S04]  /*3ec0*/  IADD3 R20, PT, PT, R17, 0x6, RZ ;  /* 0x0000000611147810 */ /* 0x000fc80007ffe0ff */
[----:B------:R-:W-:Y:S02]  /*3ed0*/  ISETP.NE.AND P3, PT, R14, UR4, PT ;  /* 0x000000040e007c0c */ /* 0x000fe4000bf65270 */
[----:B------:R-:W-:Y:S02]  /*3ee0*/  ISETP.NE.AND P2, PT, R20, UR4, PT ;  /* 0x0000000414007c0c */ /* 0x000fe4000bf45270 */
[----:B------:R-:W-:-:S05]  /*3ef0*/  SEL R21, R14, RZ, P3 ;  /* 0x000000ff0e157207 */ /* 0x000fca0001800000 */
[----:B------:R-:W-:Y:S01]  /*3f00*/  IMAD.WIDE.U32 R14, R21, 0x4, R22 ;  /* 0x00000004150e7825 */ /* 0x000fe200078e0016 */
[----:B------:R-:W-:-:S05]  /*3f10*/  SEL R21, R20, RZ, P2 ;  /* 0x000000ff14157207 */ /* 0x000fca0001000000 */
[----:B------:R-:W-:Y:S01]  /*3f20*/  IMAD.WIDE.U32 R20, R21, 0x4, R22 ;  /* 0x0000000415147825 */ /* 0x000fe200078e0016 */
[----:B------:R-:W2:Y:S03]  /*3f30*/  LD.E R15, desc[UR36][R14.64] ;  /* 0x000000240e0f7980 */ /* 0x000ea6000c101900 */
[----:B----4-:R-:W-:Y:S02]  /*3f40*/  IMAD R25, R25, UR4, R28 ;  /* 0x0000000419197c24 */ /* 0x010fe4000f8e021c */
[----:B------:R-:W3:Y:S04]  /*3f50*/  LD.E R28, desc[UR36][R10.64+0x14] ;  /* 0x000014240a1c7980 */ /* 0x000ee8000c101900 */
[----:B------:R-:W3:Y:S04]  /*3f60*/  LD.E R21, desc[UR36][R20.64] ;  /* 0x0000002414157980 */ /* 0x000ee8000c101900 */
[----:B------:R0:W4:Y:S01]  /*3f70*/  LD.E R14, desc[UR36][R10.64+0x1c] ;  /* 0x00001c240a0e7980 */ /* 0x000122000c101900 */
[----:B-----5:R-:W-:-:S02]  /*3f80*/  IMAD R29, R29, UR4, R12 ;  /* 0x000000041d1d7c24 */ /* 0x020fc4000f8e020c */
[C---:B------:R-:W-:Y:S02]  /*3f90*/  VIADD R12, R17.reuse, 0x7 ;  /* 0x00000007110c7836 */ /* 0x040fe40000000000 */
[----:B------:R-:W-:-:S03]  /*3fa0*/  VIADD R17, R17, 0x8 ;  /* 0x0000000811117836 */ /* 0x000fc60000000000 */
[----:B------:R-:W-:-:S04]  /*3fb0*/  ISETP.NE.AND P2, PT, R12, UR4, PT ;  /* 0x000000040c007c0c */ /* 0x000fc8000bf45270 */
[----:B------:R-:W-:Y:S02]  /*3fc0*/  SEL R13, R12, RZ, P2 ;  /* 0x000000ff0c0d7207 */ /* 0x000fe40001000000 */
[----:B------:R-:W-:-:S04]  /*3fd0*/  ISETP.NE.AND P2, PT, R17, UR4, PT ;  /* 0x0000000411007c0c */ /* 0x000fc8000bf45270 */
[----:B------:R-:W-:Y:S01]  /*3fe0*/  SEL R31, R17, RZ, P2 ;  /* 0x000000ff111f7207 */ /* 0x000fe20001000000 */
[----:B------:R-:W-:-:S04]  /*3ff0*/  IMAD.WIDE.U32 R12, R13, 0x4, R22 ;  /* 0x000000040d0c7825 */ /* 0x000fc800078e0016 */
[----:B0-----:R-:W-:Y:S02]  /*4000*/  IMAD.WIDE.U32 R10, R31, 0x4, R22 ;  /* 0x000000041f0a7825 */ /* 0x001fe400078e0016 */
[----:B------:R-:W5:Y:S04]  /*4010*/  LD.E R13, desc[UR36][R12.64] ;  /* 0x000000240c0d7980 */ /* 0x000f68000c101900 */
[----:B------:R-:W4:Y:S01]  /*4020*/  LD.E R11, desc[UR36][R10.64] ;  /* 0x000000240a0b7980 */ /* 0x000f22000c101900 */
[----:B--2---:R-:W-:Y:S01]  /*4030*/  IMAD R15, R30, UR4, R15 ;  /* 0x000000041e0f7c24 */ /* 0x004fe2000f8e020f */
[----:B------:R-:W-:Y:S01]  /*4040*/  LEA R25, R25, R6, 0x2 ;  /* 0x0000000619197211 */ /* 0x000fe200078e10ff */
[----:B---3--:R-:W-:Y:S02]  /*4050*/  IMAD R21, R28, UR4, R21 ;  /* 0x000000041c157c24 */ /* 0x008fe4000f8e0215 */
[----:B------:R-:W-:-:S02]  /*4060*/  IMAD R29, R29, 0x4, R6 ;  /* 0x000000041d1d7824 */ /* 0x000fc400078e0206 */
[----:B------:R-:W-:Y:S01]  /*4070*/  IMAD R15, R15, 0x4, R6 ;  /* 0x000000040f0f7824 */ /* 0x000fe200078e0206 */
[----:B------:R-:W-:Y:S01]  /*4080*/  LEA R21, R21, R6, 0x2 ;  /* 0x0000000615157211 */ /* 0x000fe200078e10ff */
[----:B------:R-:W-:Y:S04]  /*4090*/  LDS R25, [R25] ;  /* 0x0000000019197984 */ /* 0x000fe80000000800 */
[----:B------:R-:W0:Y:S04]  /*40a0*/  LDS R29, [R29] ;  /* 0x000000001d1d7984 */ /* 0x000e280000000800 */
[----:B------:R-:W-:Y:S04]  /*40b0*/  LDS R15, [R15] ;  /* 0x000000000f0f7984 */ /* 0x000fe80000000800 */
[----:B------:R-:W1:Y:S01]  /*40c0*/  LDS R21, [R21] ;  /* 0x0000000015157984 */ /* 0x000e620000000800 */
[----:B------:R-:W-:-:S02]  /*40d0*/  ISETP.NE.AND P2, PT, R17, R4, PT ;  /* 0x000000041100720c */ /* 0x000fc40003f45270 */
[----:B0-----:R-:W-:-:S04]  /*40e0*/  IADD3 R16, PT, PT, R29, R25, R16 ;  /* 0x000000191d107210 */ /* 0x001fc80007ffe010 */
[----:B-1----:R-:W-:Y:S01]  /*40f0*/  IADD3 R16, PT, PT, R21, R15, R16 ;  /* 0x0000000f15107210 */ /* 0x002fe20007ffe010 */
[----:B-----5:R-:W-:Y:S02]  /*4100*/  IMAD R31, R26, UR4, R13 ;  /* 0x000000041a1f7c24 */ /* 0x020fe4000f8e020d */
[----:B----4-:R-:W-:Y:S02]  /*4110*/  IMAD R33, R14, UR4, R11 ;  /* 0x000000040e217c24 */ /* 0x010fe4000f8e020b */
[--C-:B------:R-:W-:Y:S02]  /*4120*/  IMAD R31, R31, 0x4, R6.reuse ;  /* 0x000000041f1f7824 */ /* 0x100fe400078e0206 */
[----:B------:R-:W-:-:S04]  /*4130*/  IMAD R33, R33, 0x4, R6 ;  /* 0x0000000421217824 */ /* 0x000fc800078e0206 */
[----:B------:R-:W-:Y:S04]  /*4140*/  LDS R31, [R31] ;  /* 0x000000001f1f7984 */ /* 0x000fe80000000800 */
[----:B------:R-:W0:Y:S02]  /*4150*/  LDS R33, [R33] ;  /* 0x0000000021217984 */ /* 0x000e240000000800 */
[----:B0-----:R-:W-:Y:S01]  /*4160*/  IADD3 R13, PT, PT, R33, R31, R16 ;  /* 0x0000001f210d7210 */ /* 0x001fe20007ffe010 */
[----:B------:R-:W-:Y:S06]  /*4170*/  @P2 BRA `(.L_x_116) ;  /* 0xfffffff800c02947 */ /* 0x000fec000383ffff */
[----:B------:R-:W-:Y:S05]  /*4180*/  BSYNC.RECONVERGENT B0 ;  /* 0x0000000000007941 */ /* 0x000fea0003800200 */
.L_x_115:
[----:B------:R-:W-:-:S07]  /*4190*/  MOV R25, R4 ;  /* 0x0000000400197202 */ /* 0x000fce0000000f00 */
.L_x_114:
[----:B------:R-:W-:-:S13]  /*41a0*/  ISETP.NE.AND P2, PT, R8, RZ, PT ;  /* 0x000000ff0800720c */ /* 0x000fda0003f45270 */
[----:B------:R-:W-:Y:S05]  /*41b0*/  @!P2 BRA `(.L_x_117) ;  /* 0x000000040064a947 */ /* 0x000fea0003800000 */
[----:B------:R-:W-:Y:S01]  /*41c0*/  ISETP.NE.AND P2, PT, R24, RZ, PT ;  /* 0x000000ff1800720c */ /* 0x000fe20003f45270 */
[----:B------:R-:W-:-:S12]  /*41d0*/  @!P1 BRA `(.L_x_118) ;  /* 0x0000000000ac9947 */ /* 0x000fd80003800000 */
[----:B------:R-:W0:Y:S01]  /*41e0*/  LDC R6, c[0x0][0x390] ;  /* 0x0000e400ff067b82 */ /* 0x000e220000000800 */
[C---:B------:R-:W-:Y:S02]  /*41f0*/  VIADD R11, R25.reuse, 0x1 ;  /* 0x00000001190b7836 */ /* 0x040fe40000000000 */
[C---:B------:R-:W-:Y:S01]  /*4200*/  VIADD R15, R25.reuse, 0x2 ;  /* 0x00000002190f7836 */ /* 0x040fe20000000000 */
[C---:B------:R-:W-:Y:S01]  /*4210*/  IADD3 R21, PT, PT, R25.reuse, 0x3, RZ ;  /* 0x0000000319157810 */ /* 0x040fe20007ffe0ff */
[----:B------:R-:W-:-:S04]  /*4220*/  IMAD.WIDE.U32 R16, R25, 0x4, R22 ;  /* 0x0000000419107825 */ /* 0x000fc800078e0016 */
[----:B------:R-:W-:Y:S01]  /*4230*/  VIADD R25, R25, 0x4 ;  /* 0x0000000419197836 */ /* 0x000fe20000000000 */
[----:B------:R-:W2:Y:S04]  /*4240*/  LD.E R33, desc[UR36][R16.64] ;  /* 0x0000002410217980 */ /* 0x000ea8000c101900 */
[----:B------:R-:W3:Y:S04]  /*4250*/  LD.E R29, desc[UR36][R16.64+0x4] ;  /* 0x00000424101d7980 */ /* 0x000ee8000c101900 */
[----:B------:R-:W4:Y:S04]  /*4260*/  LD.E R31, desc[UR36][R16.64+0x8] ;  /* 0x00000824101f7980 */ /* 0x000f28000c101900 */
[----:B------:R1:W5:Y:S01]  /*4270*/  LD.E R35, desc[UR36][R16.64+0xc] ;  /* 0x00000c2410237980 */ /* 0x000362000c101900 */
[----:B0-----:R-:W-:-:S04]  /*4280*/  ISETP.NE.AND P3, PT, R11, R6, PT ;  /* 0x000000060b00720c */ /* 0x001fc80003f65270 */
[----:B------:R-:W-:Y:S02]  /*4290*/  SEL R11, R11, RZ, P3 ;  /* 0x000000ff0b0b7207 */ /* 0x000fe40001800000 */
[----:B------:R-:W-:-:S04]  /*42a0*/  ISETP.NE.AND P3, PT, R15, R6, PT ;  /* 0x000000060f00720c */ /* 0x000fc80003f65270 */
[----:B------:R-:W-:Y:S02]  /*42b0*/  SEL R15, R15, RZ, P3 ;  /* 0x000000ff0f0f7207 */ /* 0x000fe40001800000 */
[----:B------:R-:W-:-:S04]  /*42c0*/  ISETP.NE.AND P3, PT, R21, R6, PT ;  /* 0x000000061500720c */ /* 0x000fc80003f65270 */
[----:B------:R-:W-:Y:S02]  /*42d0*/  SEL R21, R21, RZ, P3 ;  /* 0x000000ff15157207 */ /* 0x000fe40001800000 */
[----:B------:R-:W-:Y:S01]  /*42e0*/  ISETP.NE.AND P3, PT, R25, R6, PT ;  /* 0x000000061900720c */ /* 0x000fe20003f65270 */
[----:B------:R-:W-:-:S04]  /*42f0*/  IMAD.WIDE.U32 R10, R11, 0x4, R22 ;  /* 0x000000040b0a7825 */ /* 0x000fc800078e0016 */
[--C-:B-1----:R-:W-:Y:S01]  /*4300*/  IMAD.WIDE.U32 R16, R21, 0x4, R22.reuse ;  /* 0x0000000415107825 */ /* 0x102fe200078e0016 */
[----:B------:R-:W-:Y:S01]  /*4310*/  SEL R21, R25, RZ, P3 ;  /* 0x000000ff19157207 */ /* 0x000fe20001800000 */
[----:B------:R-:W2:Y:S02]  /*4320*/  LD.E R10, desc[UR36][R10.64] ;  /* 0x000000240a0a7980 */ /* 0x000ea4000c101900 */
[--C-:B------:R-:W-:Y:S02]  /*4330*/  IMAD.WIDE.U32 R14, R15, 0x4, R22.reuse ;  /* 0x000000040f0e7825 */ /* 0x100fe400078e0016 */
[----:B------:R-:W4:Y:S02]  /*4340*/  LD.E R16, desc[UR36][R16.64] ;  /* 0x0000002410107980 */ /* 0x000f24000c101900 */
[----:B------:R-:W-:Y:S02]  /*4350*/  IMAD.WIDE.U32 R20, R21, 0x4, R22 ;  /* 0x0000000415147825 */ /* 0x000fe400078e0016 */
[----:B------:R-:W3:Y:S04]  /*4360*/  LD.E R14, desc[UR36][R14.64] ;  /* 0x000000240e0e7980 */ /* 0x000ee8000c101900 */
[----:B------:R-:W5:Y:S01]  /*4370*/  LD.E R20, desc[UR36][R20.64] ;  /* 0x0000002414147980 */ /* 0x000f62000c101900 */
[----:B------:R-:W0:Y:S01]  /*4380*/  S2UR UR5, SR_CgaCtaId ;  /* 0x00000000000579c3 */ /* 0x000e220000008800 */
[----:B------:R-:W-:-:S02]  /*4390*/  UMOV UR4, 0x400 ;  /* 0x0000040000047882 */ /* 0x000fc40000000000 */
[----:B0-----:R-:W-:Y:S01]  /*43a0*/  ULEA UR4, UR5, UR4, 0x18 ;  /* 0x0000000405047291 */ /* 0x001fe2000f8ec0ff */
[-C--:B--2---:R-:W-:Y:S02]  /*43b0*/  IMAD R10, R33, R6.reuse, R10 ;  /* 0x00000006210a7224 */ /* 0x084fe400078e020a */
[----:B---3--:R-:W-:-:S03]  /*43c0*/  IMAD R29, R29, R6, R14 ;  /* 0x000000061d1d7224 */ /* 0x008fc600078e020e */
[----:B------:R-:W-:Y:S01]  /*43d0*/  LEA R10, R10, UR4, 0x2 ;  /* 0x000000040a0a7c11 */ /* 0x000fe2000f8e10ff */
[-C--:B----4-:R-:W-:Y:S02]  /*43e0*/  IMAD R31, R31, R6.reuse, R16 ;  /* 0x000000061f1f7224 */ /* 0x090fe400078e0210 */
[----:B-----5:R-:W-:Y:S01]  /*43f0*/  IMAD R35, R35, R6, R20 ;  /* 0x0000000623237224 */ /* 0x020fe200078e0214 */
[----:B------:R-:W-:Y:S02]  /*4400*/  LEA R29, R29, UR4, 0x2 ;  /* 0x000000041d1d7c11 */ /* 0x000fe4000f8e10ff */
[----:B------:R-:W-:Y:S01]  /*4410*/  LEA R31, R31, UR4, 0x2 ;  /* 0x000000041f1f7c11 */ /* 0x000fe2000f8e10ff */
[----:B------:R-:W-:Y:S01]  /*4420*/  LDS R10, [R10] ;  /* 0x000000000a0a7984 */ /* 0x000fe20000000800 */
[----:B------:R-:W-:-:S03]  /*4430*/  LEA R35, R35, UR4, 0x2 ;  /* 0x0000000423237c11 */ /* 0x000fc6000f8e10ff */
[----:B------:R-:W0:Y:S04]  /*4440*/  LDS R29, [R29] ;  /* 0x000000001d1d7984 */ /* 0x000e280000000800 */
[----:B------:R-:W-:Y:S04]  /*4450*/  LDS R6, [R31] ;  /* 0x000000001f067984 */ /* 0x000fe80000000800 */
[----:B------:R-:W1:Y:S01]  /*4460*/  LDS R35, [R35] ;  /* 0x0000000023237984 */ /* 0x000e620000000800 */
[----:B0-----:R-:W-:-:S04]  /*4470*/  IADD3 R13, PT, PT, R29, R10, R13 ;  /* 0x0000000a1d0d7210 */ /* 0x001fc80007ffe00d */
[----:B-1----:R-:W-:-:S07]  /*4480*/  IADD3 R13, PT, PT, R35, R6, R13 ;  /* 0x00000006230d7210 */ /* 0x002fce0007ffe00d */
.L_x_118:
[----:B------:R-:W-:Y:S05]  /*4490*/  @!P2 BRA `(.L_x_117) ;  /* 0x0000000000aca947 */ /* 0x000fea0003800000 */
[----:B------:R-:W0:Y:S01]  /*44a0*/  LDCU UR6, c[0x0][0x390] ;  /* 0x00007200ff0677ac */ /* 0x000e220008000800 */
[----:B------:R-:W-:Y:S01]  /*44b0*/  ISETP.NE.AND P2, PT, R24, 0x1, PT ;  /* 0x000000011800780c */ /* 0x000fe20003f45270 */
[----:B0-----:R-:W-:-:S12]  /*44c0*/  ULOP3.LUT UP0, URZ, UR6, 0x1, URZ, 0xc0, !UPT ;  /* 0x0000000106ff7892 */ /* 0x001fd8000f80c0ff */
[----:B------:R-:W-:Y:S05]  /*44d0*/  @!P2 BRA `(.L_x_119) ;  /* 0x000000000060a947 */ /* 0x000fea0003800000 */
[----:B------:R-:W0:Y:S01]  /*44e0*/  LDC R12, c[0x0][0x390] ;  /* 0x0000e400ff0c7b82 */ /* 0x000e220000000800 */
[C---:B------:R-:W-:Y:S02]  /*44f0*/  VIADD R6, R25.reuse, 0x1 ;  /* 0x0000000119067836 */ /* 0x040fe40000000000 */
[C---:B------:R-:W-:Y:S01]  /*4500*/  IMAD.WIDE.U32 R10, R25.reuse, 0x4, R22 ;  /* 0x00000004190a7825 */ /* 0x040fe200078e0016 */
[----:B------:R-:W-:-:S04]  /*4510*/  IADD3 R25, PT, PT, R25, 0x2, RZ ;  /* 0x0000000219197810 */ /* 0x000fc80007ffe0ff */
[----:B------:R-:W2:Y:S04]  /*4520*/  LD.E R29, desc[UR36][R10.64+0x4] ;  /* 0x000004240a1d7980 */ /* 0x000ea8000c101900 */
[----:B------:R-:W3:Y:S01]  /*4530*/  LD.E R21, desc[UR36][R10.64] ;  /* 0x000000240a157980 */ /* 0x000ee2000c101900 */
[CC--:B0-----:R-:W-:Y:S02]  /*4540*/  ISETP.NE.AND P3, PT, R25.reuse, R12.reuse, PT ;  /* 0x0000000c1900720c */ /* 0x0c1fe40003f65270 */
[C---:B------:R-:W-:Y:S02]  /*4550*/  ISETP.NE.AND P2, PT, R6.reuse, R12, PT ;  /* 0x0000000c0600720c */ /* 0x040fe40003f45270 */
[----:B------:R-:W-:Y:S02]  /*4560*/  SEL R15, R25, RZ, P3 ;  /* 0x000000ff190f7207 */ /* 0x000fe40001800000 */
[----:B------:R-:W-:-:S03]  /*4570*/  SEL R17, R6, RZ, P2 ;  /* 0x000000ff06117207 */ /* 0x000fc60001000000 */
[----:B------:R-:W-:-:S04]  /*4580*/  IMAD.WIDE.U32 R14, R15, 0x4, R22 ;  /* 0x000000040f0e7825 */ /* 0x000fc800078e0016 */
[----:B------:R-:W-:Y:S02]  /*4590*/  IMAD.WIDE.U32 R16, R17, 0x4, R22 ;  /* 0x0000000411107825 */ /* 0x000fe400078e0016 */
[----:B------:R-:W2:Y:S04]  /*45a0*/  LD.E R14, desc[UR36][R14.64] ;  /* 0x000000240e0e7980 */ /* 0x000ea8000c101900 */
[----:B------:R-:W3:Y:S01]  /*45b0*/  LD.E R16, desc[UR36][R16.64] ;  /* 0x0000002410107980 */ /* 0x000ee2000c101900 */
[----:B------:R-:W0:Y:S01]  /*45c0*/  S2UR UR5, SR_CgaCtaId ;  /* 0x00000000000579c3 */ /* 0x000e220000008800 */
[----:B------:R-:W-:Y:S02]  /*45d0*/  UMOV UR4, 0x400 ;  /* 0x0000040000047882 */ /* 0x000fe40000000000 */
[----:B0-----:R-:W-:Y:S01]  /*45e0*/  ULEA UR4, UR5, UR4, 0x18 ;  /* 0x0000000405047291 */ /* 0x001fe2000f8ec0ff */
[----:B--2---:R-:W-:-:S02]  /*45f0*/  IMAD R29, R29, R12, R14 ;  /* 0x0000000c1d1d7224 */ /* 0x004fc400078e020e */
[----:B---3--:R-:W-:-:S03]  /*4600*/  IMAD R21, R21, R12, R16 ;  /* 0x0000000c15157224 */ /* 0x008fc600078e0210 */
[----:B------:R-:W-:Y:S02]  /*4610*/  LEA R29, R29, UR4, 0x2 ;  /* 0x000000041d1d7c11 */ /* 0x000fe4000f8e10ff */
[----:B------:R-:W-:-:S04]  /*4620*/  LEA R21, R21, UR4, 0x2 ;  /* 0x0000000415157c11 */ /* 0x000fc8000f8e10ff */
[----:B------:R-:W-:Y:S04]  /*4630*/  LDS R29, [R29] ;  /* 0x000000001d1d7984 */ /* 0x000fe80000000800 */
[----:B------:R-:W0:Y:S02]  /*4640*/  LDS R6, [R21] ;  /* 0x0000000015067984 */ /* 0x000e240000000800 */
[----:B0-----:R-:W-:-:S07]  /*4650*/  IADD3 R13, PT, PT, R29, R6, R13 ;  /* 0x000000061d0d7210 */ /* 0x001fce0007ffe00d */
.L_x_119:
[----:B------:R-:W-:Y:S05]  /*4660*/  BRA.U !UP0, `(.L_x_117) ;  /* 0x0000000108387547 */ /* 0x000fea000b800000 */
[C---:B------:R-:W-:Y:S02]  /*4670*/  VIADD R6, R25.reuse, 0x1 ;  /* 0x0000000119067836 */ /* 0x040fe40000000000 */
[----:B------:R-:W-:-:S03]  /*4680*/  IMAD.WIDE.U32 R10, R25, 0x4, R22 ;  /* 0x00000004190a7825 */ /* 0x000fc600078e0016 */
[----:B------:R-:W-:-:S03]  /*4690*/  ISETP.NE.AND P2, PT, R6, UR6, PT ;  /* 0x0000000606007c0c */ /* 0x000fc6000bf45270 */
[----:B------:R-:W2:Y:S01]  /*46a0*/  LD.E R10, desc[UR36][R10.64] ;  /* 0x000000240a0a7980 */ /* 0x000ea2000c101900 */
[----:B------:R-:W-:-:S05]  /*46b0*/  SEL R15, R6, RZ, P2 ;  /* 0x000000ff060f7207 */ /* 0x000fca0001000000 */
[----:B------:R-:W-:-:S06]  /*46c0*/  IMAD.WIDE.U32 R14, R15, 0x4, R22 ;  /* 0x000000040f0e7825 */ /* 0x000fcc00078e0016 */
[----:B------:R-:W2:Y:S01]  /*46d0*/  LD.E R15, desc[UR36][R14.64] ;  /* 0x000000240e0f7980 */ /* 0x000ea2000c101900 */
[----:B------:R-:W0:Y:S01]  /*46e0*/  S2UR UR5, SR_CgaCtaId ;  /* 0x00000000000579c3 */ /* 0x000e220000008800 */
[----:B------:R-:W-:Y:S02]  /*46f0*/  UMOV UR4, 0x400 ;  /* 0x0000040000047882 */ /* 0x000fe40000000000 */
[----:B0-----:R-:W-:Y:S01]  /*4700*/  ULEA UR4, UR5, UR4, 0x18 ;  /* 0x0000000405047291 */ /* 0x001fe2000f8ec0ff */
[----:B--2---:R-:W-:-:S05]  /*4710*/  IMAD R6, R10, UR6, R15 ;  /* 0x000000060a067c24 */ /* 0x004fca000f8e020f */
[----:B------:R-:W-:-:S06]  /*4720*/  LEA R6, R6, UR4, 0x2 ;  /* 0x0000000406067c11 */ /* 0x000fcc000f8e10ff */
[----:B------:R-:W0:Y:S02]  /*4730*/  LDS R6, [R6] ;  /* 0x0000000006067984 */ /* 0x000e240000000800 */
[----:B0-----:R-:W-:-:S07]  /*4740*/  IMAD.IADD R13, R13, 0x1, R6 ;  /* 0x000000010d0d7824 */ /* 0x001fce00078e0206 */
.L_x_117:
[----:B------:R0:W5:Y:S01]  /*4750*/  LD.E R6, desc[UR36][R2.64] ;  /* 0x0000002402067980 */ /* 0x000162000c101900 */
[----:B------:R-:W1:Y:S01]  /*4760*/  LDC R16, c[0x0][0x390] ;  /* 0x0000e400ff107b82 */ /* 0x000e620000000800 */
[----:B------:R-:W-:Y:S01]  /*4770*/  BSSY.RECONVERGENT B0, `(.L_x_120) ;  /* 0x000000b000007945 */ /* 0x000fe20003800200 */
[----:B------:R-:W-:Y:S02]  /*4780*/  VIMNMX R0, PT, PT, R13, R0, PT ;  /* 0x000000000d007248 */ /* 0x000fe40003fe0100 */
[----:B01----:R-:W-:-:S07]  /*4790*/  MOV R15, R16 ;  /* 0x00000010000f7202 */ /* 0x003fce0000000f00 */
.L_x_121:
[----:B------:R-:W-:-:S05]  /*47a0*/  IMAD.WIDE R10, R15, 0x4, R22 ;  /* 0x000000040f0a7825 */ /* 0x000fca00078e0216 */
[----:B------:R-:W2:Y:S01]  /*47b0*/  LD.E R21, desc[UR36][R10.64+-0x8] ;  /* 0xfffff8240a157980 */ /* 0x000ea2000c101900 */
[----:B------:R-:W-:Y:S01]  /*47c0*/  IMAD.MOV.U32 R12, RZ, RZ, R15 ;  /* 0x000000ffff0c7224 */ /* 0x000fe200078e000f */
[----:B--2--5:R-:W-:Y:S01]  /*47d0*/  ISETP.GE.AND P2, PT, R21, R6, PT ;  /* 0x000000061500720c */ /* 0x024fe20003f46270 */
[----:B------:R-:W-:-:S05]  /*47e0*/  VIADD R6, R15, 0xffffffff ;  /* 0xffffffff0f067836 */ /* 0x000fca0000000000 */
[----:B------:R-:W-:Y:S01]  /*47f0*/  MOV R15, R6 ;  /* 0x00000006000f7202 */ /* 0x000fe20000000f00 */
[----:B------:R-:W-:-:S06]  /*4800*/  IMAD.MOV.U32 R6, RZ, RZ, R21 ;  /* 0x000000ffff067224 */ /* 0x000fcc00078e0015 */
[----:B------:R-:W-:Y:S05]  /*4810*/  @P2 BRA `(.L_x_121) ;  /* 0xfffffffc00e02947 */ /* 0x000fea000383ffff */
[----:B------:R-:W-:Y:S05]  /*4820*/  BSYNC.RECONVERGENT B0 ;  /* 0x0000000000007941 */ /* 0x000fea0003800200 */
.L_x_120:
[----:B------:R-:W-:Y:S01]  /*4830*/  BSSY.RECONVERGENT B0, `(.L_x_122) ;  /* 0x0000008000007945 */ /* 0x000fe20003800200 */
[----:B------:R-:W-:Y:S01]  /*4840*/  IMAD.MOV.U32 R6, RZ, RZ, R12 ;  /* 0x000000ffff067224 */ /* 0x000fe200078e000c */
[----:B------:R-:W-:-:S07]  /*4850*/  MOV R17, R16 ;  /* 0x0000001000117202 */ /* 0x000fce0000000f00 */
.L_x_123:
[----:B------:R-:W-:-:S05]  /*4860*/  IMAD.WIDE R12, R17, 0x4, R22 ;  /* 0x00000004110c7825 */ /* 0x000fca00078e0216 */
[----:B------:R-:W2:Y:S01]  /*4870*/  LD.E R14, desc[UR36][R12.64+-0x4] ;  /* 0xfffffc240c0e7980 */ /* 0x000ea2000c101900 */
[----:B------:R-:W-:Y:S01]  /*4880*/  VIADD R17, R17, 0xffffffff ;  /* 0xffffffff11117836 */ /* 0x000fe20000000000 */
[----:B--2---:R-:W-:-:S13]  /*4890*/  ISETP.GT.AND P2, PT, R14, R21, PT ;  /* 0x000000150e00720c */ /* 0x004fda0003f44270 */
[----:B------:R-:W-:Y:S05]  /*48a0*/  @!P2 BRA `(.L_x_123) ;  /* 0xfffffffc00eca947 */ /* 0x000fea000383ffff */
[----:B------:R-:W-:Y:S05]  /*48b0*/  BSYNC.RECONVERGENT B0 ;  /* 0x0000000000007941 */ /* 0x000fea0003800200 */
.L_x_122:
[----:B------:R-:W0:Y:S01]  /*48c0*/  LDCU UR4, c[0x0][0x390] ;  /* 0x00007200ff0477ac */ /* 0x000e220008000800 */
[----:B------:R1:W-:Y:S01]  /*48d0*/  ST.E desc[UR36][R10.64+-0x8], R14 ;  /* 0xfffff80e0a007985 */ /* 0x0003e2000c101924 */
[----:B------:R-:W-:Y:S03]  /*48e0*/  BSSY.RECONVERGENT B0, `(.L_x_124) ;  /* 0x0000010000007945 */ /* 0x000fe60003800200 */
[----:B------:R1:W-:Y:S01]  /*48f0*/  ST.E desc[UR36][R12.64+-0x4], R21 ;  /* 0xfffffc150c007985 */ /* 0x0003e2000c101924 */
[----:B0-----:R-:W-:-:S13]  /*4900*/  ISETP.GE.AND P2, PT, R6, UR4, PT ;  /* 0x0000000406007c0c */ /* 0x001fda000bf46270 */
[----:B-1----:R-:W-:Y:S05]  /*4910*/  @P2 BRA `(.L_x_125) ;  /* 0x0000000000302947 */ /* 0x002fea0003800000 */
[----:B------:R-:W-:-:S07]  /*4920*/  IMAD.MOV.U32 R17, RZ, RZ, R16 ;  /* 0x000000ffff117224 */ /* 0x000fce00078e0010 */
.L_x_126:
        /* <DEDUP_REMOVED lines=11> */
.L_x_125:
[----:B------:R-:W-:Y:S05]  /*49e0*/  BSYNC.RECONVERGENT B0 ;  /* 0x0000000000007941 */ /* 0x000fea0003800200 */
.L_x_124:
[----:B------:R-:W-:Y:S05]  /*49f0*/  @!P0 BRA `(.L_x_127) ;  /* 0xfffffff000688947 */ /* 0x000fea000383ffff */
.L_x_113:
[----:B------:R-:W-:Y:S05]  /*4a00*/  BSYNC.RECONVERGENT B1 ;  /* 0x0000000000017941 */ /* 0x000fea0003800200 */
.L_x_102:
[----:B0-----:R-:W0:Y:S02]  /*4a10*/  LDC.64 R2, c[0x0][0x388] ;  /* 0x0000e200ff027b82 */ /* 0x001e240000000a00 */
[----:B0-----:R-:W-:-:S05]  /*4a20*/  IMAD.WIDE R2, R27, 0x4, R2 ;  /* 0x000000041b027825 */ /* 0x001fca00078e0202 */
[----:B------:R-:W-:Y:S01]  /*4a30*/  STG.E desc[UR36][R2.64], R0 ;  /* 0x0000000002007986 */ /* 0x000fe2000c101924 */
[----:B------:R-:W-:Y:S05]  /*4a40*/  EXIT ;  /* 0x000000000000794d */ /* 0x000fea0003800000 */
        .weak           $__internal_0_$__cuda_sm20_div_u64
        .type           $__internal_0_$__cuda_sm20_div_u64,@function
        .size           $__internal_0_$__cuda_sm20_div_u64,(.L_x_129 - $__internal_0_$__cuda_sm20_div_u64)
$__internal_0_$__cuda_sm20_div_u64:
[----:B------:R-:W-:Y:S01]  /*4a50*/  MOV R12, R4 ;  /* 0x00000004000c7202 */ /* 0x000fe20000000f00 */
[----:B------:R-:W-:-:S04]  /*4a60*/  IMAD.MOV.U32 R13, RZ, RZ, R6 ;  /* 0x000000ffff0d7224 */ /* 0x000fc800078e0006 */
[----:B------:R-:W0:Y:S08]  /*4a70*/  I2F.U64.RP R3, R12 ;  /* 0x0000000c00037312 */ /* 0x000e300000309000 */
[----:B0-----:R-:W0:Y:S02]  /*4a80*/  MUFU.RCP R3, R3 ;  /* 0x0000000300037308 */ /* 0x001e240000001000 */
[----:B0-----:R-:W-:-:S06]  /*4a90*/  VIADD R8, R3, 0x1ffffffe ;  /* 0x1ffffffe03087836 */ /* 0x001fcc0000000000 */
[----:B------:R-:W0:Y:S02]  /*4aa0*/  F2I.U64.TRUNC R8, R8 ;  /* 0x0000000800087311 */ /* 0x000e24000020d800 */
[----:B0-----:R-:W-:-:S04]  /*4ab0*/  IMAD.WIDE.U32 R10, R8, R4, RZ ;  /* 0x00000004080a7225 */ /* 0x001fc800078e00ff */
[C---:B------:R-:W-:Y:S01]  /*4ac0*/  IMAD R5, R8.reuse, R6, R11 ;  /* 0x0000000608057224 */ /* 0x040fe200078e020b */
[----:B------:R-:W-:Y:S01]  /*4ad0*/  IADD3 R7, P0, PT, RZ, -R10, RZ ;  /* 0x8000000aff077210 */ /* 0x000fe20007f1e0ff */
[----:B------:R-:W-:Y:S02]  /*4ae0*/  IMAD.MOV.U32 R11, RZ, RZ, R8 ;  /* 0x000000ffff0b7224 */ /* 0x000fe400078e0008 */
[----:B------:R-:W-:Y:S02]  /*4af0*/  IMAD R5, R9, R4, R5 ;  /* 0x0000000409057224 */ /* 0x000fe400078e0205 */
[----:B------:R-:W-:-:S03]  /*4b00*/  IMAD.HI.U32 R10, R8, R7, RZ ;  /* 0x00000007080a7227 */ /* 0x000fc600078e00ff */
[----:B------:R-:W-:-:S05]  /*4b10*/  IADD3.X R5, PT, PT, RZ, ~R5, RZ, P0, !PT ;  /* 0x80000005ff057210 */ /* 0x000fca00007fe4ff */
[----:B------:R-:W-:-:S04]  /*4b20*/  IMAD.WIDE.U32 R10, P0, R8, R5, R10 ;  /* 0x00000005080a7225 */ /* 0x000fc8000780000a */
[----:B------:R-:W-:-:S04]  /*4b30*/  IMAD.HI.U32 R3, R9, R5, RZ ;  /* 0x0000000509037227 */ /* 0x000fc800078e00ff */
[----:B------:R-:W-:-:S04]  /*4b40*/  IMAD.HI.U32 R10, P1, R9, R7, R10 ;  /* 0x00000007090a7227 */ /* 0x000fc8000782000a */
[----:B------:R-:W-:Y:S02]  /*4b50*/  IMAD R11, R9, R5, RZ ;  /* 0x00000005090b7224 */ /* 0x000fe400078e02ff */
[----:B------:R-:W-:-:S03]  /*4b60*/  IMAD.X R3, R3, 0x1, R9, P0 ;  /* 0x0000000103037824 */ /* 0x000fc600000e0609 */
[----:B------:R-:W-:-:S04]  /*4b70*/  IADD3 R11, P2, PT, R11, R10, RZ ;  /* 0x0000000a0b0b7210 */ /* 0x000fc80007f5e0ff */
[----:B------:R-:W-:Y:S01]  /*4b80*/  IADD3.X R3, PT, PT, RZ, RZ, R3, P2, P1 ;  /* 0x000000ffff037210 */ /* 0x000fe200017e2403 */
[----:B------:R-:W-:-:S04]  /*4b90*/  IMAD.WIDE.U32 R8, R11, R4, RZ ;  /* 0x000000040b087225 */ /* 0x000fc800078e00ff */
[----:B------:R-:W-:Y:S01]  /*4ba0*/  IMAD R5, R11, R6, R9 ;  /* 0x000000060b057224 */ /* 0x000fe200078e0209 */
[----:B------:R-:W-:-:S03]  /*4bb0*/  IADD3 R9, P0, PT, RZ, -R8, RZ ;  /* 0x80000008ff097210 */ /* 0x000fc60007f1e0ff */
[----:B------:R-:W-:Y:S02]  /*4bc0*/  IMAD R5, R3, R4, R5 ;  /* 0x0000000403057224 */ /* 0x000fe400078e0205 */
[----:B------:R-:W-:-:S03]  /*4bd0*/  IMAD.HI.U32 R10, R11, R9, RZ ;  /* 0x000000090b0a7227 */ /* 0x000fc600078e00ff */
[----:B------:R-:W-:-:S05]  /*4be0*/  IADD3.X R8, PT, PT, RZ, ~R5, RZ, P0, !PT ;  /* 0x80000005ff087210 */ /* 0x000fca00007fe4ff */
[----:B------:R-:W-:-:S04]  /*4bf0*/  IMAD.WIDE.U32 R10, P0, R11, R8, R10 ;  /* 0x000000080b0a7225 */ /* 0x000fc8000780000a */
[----:B------:R-:W-:-:S04]  /*4c00*/  IMAD.HI.U32 R5, P1, R3, R9, R10 ;  /* 0x0000000903057227 */ /* 0x000fc8000782000a */
[CC--:B------:R-:W-:Y:S02]  /*4c10*/  IMAD R10, R3.reuse, R8.reuse, RZ ;  /* 0x00000008030a7224 */ /* 0x0c0fe400078e02ff */
[----:B------:R-:W-:-:S03]  /*4c20*/  IMAD.HI.U32 R8, R3, R8, RZ ;  /* 0x0000000803087227 */ /* 0x000fc600078e00ff */
[----:B------:R-:W-:Y:S01]  /*4c30*/  IADD3 R5, P2, PT, R10, R5, RZ ;  /* 0x000000050a057210 */ /* 0x000fe20007f5e0ff */
[----:B------:R-:W-:Y:S02]  /*4c40*/  IMAD.X R3, R8, 0x1, R3, P0 ;  /* 0x0000000108037824 */ /* 0x000fe400000e0603 */
[----:B------:R-:W-:Y:S02]  /*4c50*/  IMAD.MOV.U32 R9, RZ, RZ, RZ ;  /* 0x000000ffff097224 */ /* 0x000fe400078e00ff */
[----:B------:R-:W-:Y:S01]  /*4c60*/  IMAD.HI.U32 R8, R5, R34, RZ ;  /* 0x0000002205087227 */ /* 0x000fe200078e00ff */
[----:B------:R-:W-:-:S03]  /*4c70*/  IADD3.X R3, PT, PT, RZ, RZ, R3, P2, P1 ;  /* 0x000000ffff037210 */ /* 0x000fc600017e2403 */
[----:B------:R-:W-:-:S04]  /*4c80*/  IMAD.WIDE.U32 R8, R5, R33, R8 ;  /* 0x0000002105087225 */ /* 0x000fc800078e0008 */
[C---:B------:R-:W-:Y:S02]  /*4c90*/  IMAD R10, R3.reuse, R33, RZ ;  /* 0x00000021030a7224 */ /* 0x040fe400078e02ff */
[----:B------:R-:W-:-:S04]  /*4ca0*/  IMAD.HI.U32 R5, P0, R3, R34, R8 ;  /* 0x0000002203057227 */ /* 0x000fc80007800008 */
[----:B------:R-:W-:Y:S01]  /*4cb0*/  IMAD.HI.U32 R3, R3, R33, RZ ;  /* 0x0000002103037227 */ /* 0x000fe200078e00ff */
[----:B------:R-:W-:-:S04]  /*4cc0*/  IADD3 R5, P1, PT, R10, R5, RZ ;  /* 0x000000050a057210 */ /* 0x000fc80007f3e0ff */
[----:B------:R-:W-:Y:S01]  /*4cd0*/  IADD3.X R3, PT, PT, R3, RZ, RZ, P0, !PT ;  /* 0x000000ff03037210 */ /* 0x000fe200007fe4ff */
[----:B------:R-:W-:-:S04]  /*4ce0*/  IMAD.WIDE.U32 R8, R5, R4, RZ ;  /* 0x0000000405087225 */ /* 0x000fc800078e00ff */
[----:B------:R-:W-:Y:S02]  /*4cf0*/  IMAD.X R3, RZ, RZ, R3, P1 ;  /* 0x000000ffff037224 */ /* 0x000fe400008e0603 */
[----:B------:R-:W-:Y:S01]  /*4d00*/  IMAD R7, R5, R6, R9 ;  /* 0x0000000605077224 */ /* 0x000fe200078e0209 */
[----:B------:R-:W-:-:S03]  /*4d10*/  IADD3 R9, P1, PT, -R8, R34, RZ ;  /* 0x0000002208097210 */ /* 0x000fc60007f3e1ff */
[-C--:B------:R-:W-:Y:S01]  /*4d20*/  IMAD R8, R3, R4.reuse, R7 ;  /* 0x0000000403087224 */ /* 0x080fe200078e0207 */
[----:B------:R-:W-:-:S03]  /*4d30*/  ISETP.GE.U32.AND P0, PT, R9, R4, PT ;  /* 0x000000040900720c */ /* 0x000fc60003f06070 */
[----:B------:R-:W-:Y:S01]  /*4d40*/  IMAD.X R11, R33, 0x1, ~R8, P1 ;  /* 0x00000001210b7824 */ /* 0x000fe200008e0e08 */
[----:B------:R-:W-:Y:S02]  /*4d50*/  IADD3 R8, P2, PT, R5, 0x1, RZ ;  /* 0x0000000105087810 */ /* 0x000fe40007f5e0ff */
[----:B------:R-:W-:Y:S02]  /*4d60*/  IADD3 R7, P1, PT, -R4, R9, RZ ;  /* 0x0000000904077210 */ /* 0x000fe40007f3e1ff */
[----:B------:R-:W-:Y:S01]  /*4d70*/  ISETP.GE.U32.AND.EX P0, PT, R11, R6, PT, P0 ;  /* 0x000000060b00720c */ /* 0x000fe20003f06100 */
[----:B------:R-:W-:-:S03]  /*4d80*/  IMAD.X R10, RZ, RZ, R3, P2 ;  /* 0x000000ffff0a7224 */ /* 0x000fc600010e0603 */
[----:B------:R-:W-:Y:S02]  /*4d90*/  SEL R7, R7, R9, P0 ;  /* 0x0000000907077207 */ /* 0x000fe40000000000 */
[----:B------:R-:W-:Y:S02]  /*4da0*/  SEL R5, R8, R5, P0 ;  /* 0x0000000508057207 */ /* 0x000fe40000000000 */
[----:B------:R-:W-:Y:S02]  /*4db0*/  IADD3.X R9, PT, PT, ~R6, R11, RZ, P1, !PT ;  /* 0x0000000b06097210 */ /* 0x000fe40000ffe5ff */
[----:B------:R-:W-:Y:S02]  /*4dc0*/  SEL R8, R10, R3, P0 ;  /* 0x000000030a087207 */ /* 0x000fe40000000000 */
[----:B------:R-:W-:Y:S02]  /*4dd0*/  IADD3 R24, P2, PT, R5, 0x1, RZ ;  /* 0x0000000105187810 */ /* 0x000fe40007f5e0ff */
[----:B------:R-:W-:-:S02]  /*4de0*/  SEL R9, R9, R11, P0 ;  /* 0x0000000b09097207 */ /* 0x000fc40000000000 */
[----:B------:R-:W-:Y:S01]  /*4df0*/  ISETP.GE.U32.AND P0, PT, R7, R4, PT ;  /* 0x000000040700720c */ /* 0x000fe20003f06070 */
[----:B------:R-:W-:Y:S01]  /*4e00*/  IMAD.X R25, RZ, RZ, R8, P2 ;  /* 0x000000ffff197224 */ /* 0x000fe200010e0608 */
[----:B------:R-:W-:Y:S02]  /*4e10*/  ISETP.NE.U32.AND P1, PT, R4, RZ, PT ;  /* 0x000000ff0400720c */ /* 0x000fe40003f25070 */
[----:B------:R-:W-:Y:S01]  /*4e20*/  ISETP.GE.U32.AND.EX P0, PT, R9, R6, PT, P0 ;  /* 0x000000060900720c */ /* 0x000fe20003f06100 */
[----:B------:R-:W-:Y:S01]  /*4e30*/  IMAD.MOV.U32 R9, RZ, RZ, 0x0 ;  /* 0x00000000ff097424 */ /* 0x000fe200078e00ff */
[----:B------:R-:W-:Y:S02]  /*4e40*/  ISETP.NE.AND.EX P1, PT, R6, RZ, PT, P1 ;  /* 0x000000ff0600720c */ /* 0x000fe40003f25310 */
[----:B------:R-:W-:Y:S02]  /*4e50*/  SEL R25, R25, R8, P0 ;  /* 0x0000000819197207 */ /* 0x000fe40000000000 */
[----:B------:R-:W-:-:S02]  /*4e60*/  MOV R8, R0 ;  /* 0x0000000000087202 */ /* 0x000fc40000000f00 */
[----:B------:R-:W-:Y:S02]  /*4e70*/  SEL R24, R24, R5, P0 ;  /* 0x0000000518187207 */ /* 0x000fe40000000000 */
[----:B------:R-:W-:Y:S02]  /*4e80*/  SEL R25, R25, 0xffffffff, P1 ;  /* 0xffffffff19197807 */ /* 0x000fe40000800000 */
[----:B------:R-:W-:Y:S01]  /*4e90*/  SEL R24, R24, 0xffffffff, P1 ;  /* 0xffffffff18187807 */ /* 0x000fe20000800000 */
[----:B------:R-:W-:Y:S06]  /*4ea0*/  RET.REL.NODEC R8 `(_Z11perm_kernelPiS_ii) ;  /* 0xffffffb008547950 */ /* 0x000fec0003c3ffff */
.L_x_128:
[----:B------:R-:W-:-:S00]  /*4eb0*/  BRA `(.L_x_128) ;  /* 0xfffffffc00fc7947 */ /* 0x000fc0000383ffff */
[----:B------:R-:W-:-:S00]  /*4ec0*/  NOP ;  /* 0x0000000000007918 */ /* 0x000fc00000000000 */
        /* <DEDUP_REMOVED lines=11> */
.L_x_129:


//--------------------- .nv.global.init           --------------------------
	.section	.nv.global.init,"aw",@progbits
.nv.global.init:
	.type		$str$2,@object
	.size		$str$2,($str$1 - $str$2)
$str$2:
        /*0000*/ 	.byte	0x0a, 0x00
	.type		$str$1,@object
	.size		$str$1,($str - $str$1)
$str$1:
        /*0002*/ 	.byte	0x20, 0x25, 0x64, 0x00
	.type		$str,@object
	.size		$str,($str$3 - $str)
$str:
        /*0006*/ 	.byte	0x25, 0x32, 0x64, 0x2f, 0x25, 0x32, 0x64, 0x00
	.type		$str$3,@object
	.size		$str$3,($str$4 - $str$3)
$str$3:
        /*000e*/ 	.byte	0x4c, 0x69, 0x73, 0x74, 0x20, 0x66, 0x75, 0x6c, 0x6c, 0x00
	.type		$str$4,@object
	.size		$str$4,(.L_4 - $str$4)
$str$4:
        /*0018*/ 	.byte	0x49, 0x6e, 0x76, 0x61, 0x6c, 0x69, 0x64, 0x20, 0x69, 0x6e, 0x64, 0x65, 0x78, 0x20, 0x25, 0x64
        /*0028*/ 	.byte	0x0a, 0x00
.L_4:


//--------------------- .nv.shared._Z11perm_kernelPiS_ii --------------------------
	.section	.nv.shared._Z11perm_kernelPiS_ii,"aw",@nobits
	.sectionflags	@""
	.align	4
.nv.shared._Z11perm_kernelPiS_ii:
	.zero		1600


//--------------------- .nv.shared.reserved.0     --------------------------
	.section	.nv.shared.reserved.0,"aw",@nobits
	.weak		__nv_reservedSMEM_offset_0_alias
	.size		__nv_reservedSMEM_offset_0_alias, 0, 64
	.other		__nv_reservedSMEM_offset_0_alias,@"STO_CUDA_RESERVED_SHARED STV_DEFAULT"
__nv_reservedSMEM_offset_0_alias:
	.zero		0
	.zero		64


//--------------------- .nv.constant0._Z11perm_kernelPiS_ii --------------------------
	.section	.nv.constant0._Z11perm_kernelPiS_ii,"a",@progbits
	.sectionflags	@""
	.align	4
.nv.constant0._Z11perm_kernelPiS_ii:
	.zero		920


//--------------------- SYMBOLS --------------------------

	.type		.nv.reservedSmem.offset0,@object
	.size		.nv.reservedSmem.offset0,0x4
	.type		.nv.reservedSmem.cap,@object
	.size		.nv.reservedSmem.cap,0x4
	.type		vprintf,@function
	.type		malloc,@function
	.type		free,@function
